//
// Generated by NVIDIA NVVM Compiler
//
// Compiler Build ID: CL-36424714
// Cuda compilation tools, release 13.0, V13.0.88
// Based on NVVM 20.0.0
//

.version 9.0
.target sm_100
.address_size 64

	// .globl	_Z11basic1DconvPfS_S_ii
.const .align 4 .b8 d_mask[36];
// _ZZ24tiledConvolution1DKernelPfS_iE8shared_N has been demoted

.visible .entry _Z11basic1DconvPfS_S_ii(
	.param .u64 .ptr .align 1 _Z11basic1DconvPfS_S_ii_param_0,
	.param .u64 .ptr .align 1 _Z11basic1DconvPfS_S_ii_param_1,
	.param .u64 .ptr .align 1 _Z11basic1DconvPfS_S_ii_param_2,
	.param .u32 _Z11basic1DconvPfS_S_ii_param_3,
	.param .u32 _Z11basic1DconvPfS_S_ii_param_4
)
{
	.reg .pred 	%p<55>;
	.reg .b32 	%r<43>;
	.reg .b32 	%f<96>;
	.reg .b64 	%rd<47>;

	ld.param.u64 	%rd7, [_Z11basic1DconvPfS_S_ii_param_0];
	ld.param.u64 	%rd6, [_Z11basic1DconvPfS_S_ii_param_1];
	ld.param.u64 	%rd8, [_Z11basic1DconvPfS_S_ii_param_2];
	ld.param.u32 	%r28, [_Z11basic1DconvPfS_S_ii_param_3];
	ld.param.u32 	%r29, [_Z11basic1DconvPfS_S_ii_param_4];
	cvta.to.global.u64 	%rd1, %rd8;
	cvta.to.global.u64 	%rd2, %rd7;
	mov.u32 	%r30, %ctaid.x;
	mov.u32 	%r31, %ntid.x;
	mov.u32 	%r32, %tid.x;
	mad.lo.s32 	%r1, %r30, %r31, %r32;
	shr.u32 	%r33, %r28, 31;
	add.s32 	%r34, %r28, %r33;
	shr.s32 	%r35, %r34, 1;
	sub.s32 	%r2, %r1, %r35;
	setp.lt.s32 	%p1, %r28, 1;
	mov.f32 	%f75, 0f00000000;
	@%p1 bra 	$L__BB0_41;
	and.b32  	%r3, %r28, 7;
	setp.lt.u32 	%p2, %r28, 8;
	mov.f32 	%f75, 0f00000000;
	mov.b32 	%r41, 0;
	@%p2 bra 	$L__BB0_20;
	and.b32  	%r41, %r28, 2147483640;
	mov.f32 	%f75, 0f00000000;
	mov.b32 	%r39, 0;
$L__BB0_3:
	.pragma "nounroll";
	add.s32 	%r6, %r2, %r39;
	setp.lt.s32 	%p3, %r6, 0;
	setp.ge.s32 	%p4, %r6, %r29;
	mul.wide.u32 	%rd9, %r39, 4;
	add.s64 	%rd3, %rd1, %rd9;
	or.pred  	%p5, %p3, %p4;
	@%p5 bra 	$L__BB0_5;
	mul.wide.u32 	%rd10, %r6, 4;
	add.s64 	%rd11, %rd2, %rd10;
	ld.global.f32 	%f42, [%rd11];
	ld.global.f32 	%f43, [%rd3];
	fma.rn.f32 	%f75, %f42, %f43, %f75;
$L__BB0_5:
	add.s32 	%r7, %r6, 1;
	setp.lt.s32 	%p6, %r7, 0;
	setp.ge.s32 	%p7, %r7, %r29;
	or.pred  	%p8, %p6, %p7;
	@%p8 bra 	$L__BB0_7;
	mul.wide.u32 	%rd12, %r7, 4;
	add.s64 	%rd13, %rd2, %rd12;
	ld.global.f32 	%f44, [%rd13];
	ld.global.f32 	%f45, [%rd3+4];
	fma.rn.f32 	%f75, %f44, %f45, %f75;
$L__BB0_7:
	add.s32 	%r8, %r6, 2;
	setp.lt.s32 	%p9, %r8, 0;
	setp.ge.s32 	%p10, %r8, %r29;
	or.pred  	%p11, %p9, %p10;
	@%p11 bra 	$L__BB0_9;
	mul.wide.u32 	%rd14, %r8, 4;
	add.s64 	%rd15, %rd2, %rd14;
	ld.global.f32 	%f46, [%rd15];
	ld.global.f32 	%f47, [%rd3+8];
	fma.rn.f32 	%f75, %f46, %f47, %f75;
$L__BB0_9:
	add.s32 	%r9, %r6, 3;
	setp.lt.s32 	%p12, %r9, 0;
	setp.ge.s32 	%p13, %r9, %r29;
	or.pred  	%p14, %p12, %p13;
	@%p14 bra 	$L__BB0_11;
	mul.wide.u32 	%rd16, %r9, 4;
	add.s64 	%rd17, %rd2, %rd16;
	ld.global.f32 	%f48, [%rd17];
	ld.global.f32 	%f49, [%rd3+12];
	fma.rn.f32 	%f75, %f48, %f49, %f75;
$L__BB0_11:
	add.s32 	%r10, %r6, 4;
	setp.lt.s32 	%p15, %r10, 0;
	setp.ge.s32 	%p16, %r10, %r29;
	or.pred  	%p17, %p15, %p16;
	@%p17 bra 	$L__BB0_13;
	mul.wide.u32 	%rd18, %r10, 4;
	add.s64 	%rd19, %rd2, %rd18;
	ld.global.f32 	%f50, [%rd19];
	ld.global.f32 	%f51, [%rd3+16];
	fma.rn.f32 	%f75, %f50, %f51, %f75;
$L__BB0_13:
	add.s32 	%r11, %r6, 5;
	setp.lt.s32 	%p18, %r11, 0;
	setp.ge.s32 	%p19, %r11, %r29;
	or.pred  	%p20, %p18, %p19;
	@%p20 bra 	$L__BB0_15;
	mul.wide.u32 	%rd20, %r11, 4;
	add.s64 	%rd21, %rd2, %rd20;
	ld.global.f32 	%f52, [%rd21];
	ld.global.f32 	%f53, [%rd3+20];
	fma.rn.f32 	%f75, %f52, %f53, %f75;
$L__BB0_15:
	add.s32 	%r12, %r6, 6;
	setp.lt.s32 	%p21, %r12, 0;
	setp.ge.s32 	%p22, %r12, %r29;
	or.pred  	%p23, %p21, %p22;
	@%p23 bra 	$L__BB0_17;
	mul.wide.u32 	%rd22, %r12, 4;
	add.s64 	%rd23, %rd2, %rd22;
	ld.global.f32 	%f54, [%rd23];
	ld.global.f32 	%f55, [%rd3+24];
	fma.rn.f32 	%f75, %f54, %f55, %f75;
$L__BB0_17:
	add.s32 	%r13, %r6, 7;
	setp.lt.s32 	%p24, %r13, 0;
	setp.ge.s32 	%p25, %r13, %r29;
	or.pred  	%p26, %p24, %p25;
	@%p26 bra 	$L__BB0_19;
	mul.wide.u32 	%rd24, %r13, 4;
	add.s64 	%rd25, %rd2, %rd24;
	ld.global.f32 	%f56, [%rd25];
	ld.global.f32 	%f57, [%rd3+28];
	fma.rn.f32 	%f75, %f56, %f57, %f75;
$L__BB0_19:
	add.s32 	%r39, %r39, 8;
	setp.ne.s32 	%p27, %r39, %r41;
	@%p27 bra 	$L__BB0_3;
$L__BB0_20:
	setp.eq.s32 	%p28, %r3, 0;
	@%p28 bra 	$L__BB0_41;
	and.b32  	%r16, %r28, 3;
	setp.lt.u32 	%p29, %r3, 4;
	@%p29 bra 	$L__BB0_31;
	add.s32 	%r17, %r2, %r41;
	setp.lt.s32 	%p30, %r17, 0;
	setp.ge.s32 	%p31, %r17, %r29;
	mul.wide.u32 	%rd26, %r41, 4;
	add.s64 	%rd4, %rd1, %rd26;
	or.pred  	%p32, %p30, %p31;
	@%p32 bra 	$L__BB0_24;
	mul.wide.u32 	%rd27, %r17, 4;
	add.s64 	%rd28, %rd2, %rd27;
	ld.global.f32 	%f59, [%rd28];
	ld.global.f32 	%f60, [%rd4];
	fma.rn.f32 	%f75, %f59, %f60, %f75;
$L__BB0_24:
	add.s32 	%r18, %r17, 1;
	setp.lt.s32 	%p33, %r18, 0;
	setp.ge.s32 	%p34, %r18, %r29;
	or.pred  	%p35, %p33, %p34;
	@%p35 bra 	$L__BB0_26;
	mul.wide.u32 	%rd29, %r18, 4;
	add.s64 	%rd30, %rd2, %rd29;
	ld.global.f32 	%f61, [%rd30];
	ld.global.f32 	%f62, [%rd4+4];
	fma.rn.f32 	%f75, %f61, %f62, %f75;
$L__BB0_26:
	add.s32 	%r19, %r17, 2;
	setp.lt.s32 	%p36, %r19, 0;
	setp.ge.s32 	%p37, %r19, %r29;
	or.pred  	%p38, %p36, %p37;
	@%p38 bra 	$L__BB0_28;
	mul.wide.u32 	%rd31, %r19, 4;
	add.s64 	%rd32, %rd2, %rd31;
	ld.global.f32 	%f63, [%rd32];
	ld.global.f32 	%f64, [%rd4+8];
	fma.rn.f32 	%f75, %f63, %f64, %f75;
$L__BB0_28:
	add.s32 	%r20, %r17, 3;
	setp.lt.s32 	%p39, %r20, 0;
	setp.ge.s32 	%p40, %r20, %r29;
	or.pred  	%p41, %p39, %p40;
	@%p41 bra 	$L__BB0_30;
	mul.wide.u32 	%rd33, %r20, 4;
	add.s64 	%rd34, %rd2, %rd33;
	ld.global.f32 	%f65, [%rd34];
	ld.global.f32 	%f66, [%rd4+12];
	fma.rn.f32 	%f75, %f65, %f66, %f75;
$L__BB0_30:
	add.s32 	%r41, %r41, 4;
$L__BB0_31:
	setp.eq.s32 	%p42, %r16, 0;
	@%p42 bra 	$L__BB0_41;
	setp.eq.s32 	%p43, %r16, 1;
	@%p43 bra 	$L__BB0_38;
	add.s32 	%r23, %r2, %r41;
	setp.lt.s32 	%p44, %r23, 0;
	setp.ge.s32 	%p45, %r23, %r29;
	mul.wide.u32 	%rd35, %r41, 4;
	add.s64 	%rd5, %rd1, %rd35;
	or.pred  	%p46, %p44, %p45;
	@%p46 bra 	$L__BB0_35;
	mul.wide.u32 	%rd36, %r23, 4;
	add.s64 	%rd37, %rd2, %rd36;
	ld.global.f32 	%f68, [%rd37];
	ld.global.f32 	%f69, [%rd5];
	fma.rn.f32 	%f75, %f68, %f69, %f75;
$L__BB0_35:
	add.s32 	%r24, %r23, 1;
	setp.lt.s32 	%p47, %r24, 0;
	setp.ge.s32 	%p48, %r24, %r29;
	or.pred  	%p49, %p47, %p48;
	@%p49 bra 	$L__BB0_37;
	mul.wide.u32 	%rd38, %r24, 4;
	add.s64 	%rd39, %rd2, %rd38;
	ld.global.f32 	%f70, [%rd39];
	ld.global.f32 	%f71, [%rd5+4];
	fma.rn.f32 	%f75, %f70, %f71, %f75;
$L__BB0_37:
	add.s32 	%r41, %r41, 2;
$L__BB0_38:
	and.b32  	%r38, %r28, 1;
	setp.eq.b32 	%p50, %r38, 1;
	not.pred 	%p51, %p50;
	@%p51 bra 	$L__BB0_41;
	add.s32 	%r27, %r2, %r41;
	setp.lt.s32 	%p52, %r27, 0;
	setp.ge.s32 	%p53, %r27, %r29;
	or.pred  	%p54, %p52, %p53;
	@%p54 bra 	$L__BB0_41;
	mul.wide.u32 	%rd40, %r27, 4;
	add.s64 	%rd41, %rd2, %rd40;
	ld.global.f32 	%f72, [%rd41];
	mul.wide.u32 	%rd42, %r41, 4;
	add.s64 	%rd43, %rd1, %rd42;
	ld.global.f32 	%f73, [%rd43];
	fma.rn.f32 	%f75, %f72, %f73, %f75;
$L__BB0_41:
	cvta.to.global.u64 	%rd44, %rd6;
	mul.wide.s32 	%rd45, %r1, 4;
	add.s64 	%rd46, %rd44, %rd45;
	st.global.f32 	[%rd46], %f75;
	ret;

}
	// .globl	_Z20constantMemory1DconvPfS_i
.visible .entry _Z20constantMemory1DconvPfS_i(
	.param .u64 .ptr .align 1 _Z20constantMemory1DconvPfS_i_param_0,
	.param .u64 .ptr .align 1 _Z20constantMemory1DconvPfS_i_param_1,
	.param .u32 _Z20constantMemory1DconvPfS_i_param_2
)
{
	.reg .pred 	%p<28>;
	.reg .b32 	%r<23>;
	.reg .b32 	%f<47>;
	.reg .b64 	%rd<25>;

	ld.param.u64 	%rd3, [_Z20constantMemory1DconvPfS_i_param_0];
	ld.param.u64 	%rd2, [_Z20constantMemory1DconvPfS_i_param_1];
	ld.param.u32 	%r9, [_Z20constantMemory1DconvPfS_i_param_2];
	cvta.to.global.u64 	%rd1, %rd3;
	mov.u32 	%r10, %ctaid.x;
	mov.u32 	%r11, %ntid.x;
	mov.u32 	%r12, %tid.x;
	mad.lo.s32 	%r1, %r10, %r11, %r12;
	add.s32 	%r2, %r1, -4;
	setp.lt.s32 	%p1, %r1, 4;
	setp.ge.s32 	%p2, %r2, %r9;
	mov.f32 	%f39, 0f00000000;
	or.pred  	%p3, %p1, %p2;
	@%p3 bra 	$L__BB1_2;
	mul.wide.u32 	%rd4, %r2, 4;
	add.s64 	%rd5, %rd1, %rd4;
	ld.global.f32 	%f20, [%rd5];
	ld.const.u32 	%r13, [d_mask];
	cvt.rn.f32.s32 	%f21, %r13;
	fma.rn.f32 	%f39, %f20, %f21, 0f00000000;
$L__BB1_2:
	add.s32 	%r3, %r1, -3;
	setp.lt.s32 	%p4, %r1, 3;
	setp.ge.s32 	%p5, %r3, %r9;
	or.pred  	%p6, %p4, %p5;
	@%p6 bra 	$L__BB1_4;
	mul.wide.u32 	%rd6, %r3, 4;
	add.s64 	%rd7, %rd1, %rd6;
	ld.global.f32 	%f22, [%rd7];
	ld.const.u32 	%r14, [d_mask+4];
	cvt.rn.f32.s32 	%f23, %r14;
	fma.rn.f32 	%f39, %f22, %f23, %f39;
$L__BB1_4:
	add.s32 	%r4, %r1, -2;
	setp.lt.s32 	%p7, %r1, 2;
	setp.ge.s32 	%p8, %r4, %r9;
	or.pred  	%p9, %p7, %p8;
	@%p9 bra 	$L__BB1_6;
	mul.wide.u32 	%rd8, %r4, 4;
	add.s64 	%rd9, %rd1, %rd8;
	ld.global.f32 	%f24, [%rd9];
	ld.const.u32 	%r15, [d_mask+8];
	cvt.rn.f32.s32 	%f25, %r15;
	fma.rn.f32 	%f39, %f24, %f25, %f39;
$L__BB1_6:
	setp.lt.s32 	%p10, %r1, 1;
	setp.gt.s32 	%p11, %r1, %r9;
	or.pred  	%p12, %p10, %p11;
	@%p12 bra 	$L__BB1_8;
	add.s32 	%r16, %r1, -1;
	mul.wide.u32 	%rd10, %r16, 4;
	add.s64 	%rd11, %rd1, %rd10;
	ld.global.f32 	%f26, [%rd11];
	ld.const.u32 	%r17, [d_mask+12];
	cvt.rn.f32.s32 	%f27, %r17;
	fma.rn.f32 	%f39, %f26, %f27, %f39;
$L__BB1_8:
	setp.lt.s32 	%p13, %r1, 0;
	setp.ge.s32 	%p14, %r1, %r9;
	or.pred  	%p15, %p13, %p14;
	@%p15 bra 	$L__BB1_10;
	mul.wide.u32 	%rd12, %r1, 4;
	add.s64 	%rd13, %rd1, %rd12;
	ld.global.f32 	%f28, [%rd13];
	ld.const.u32 	%r18, [d_mask+16];
	cvt.rn.f32.s32 	%f29, %r18;
	fma.rn.f32 	%f39, %f28, %f29, %f39;
$L__BB1_10:
	add.s32 	%r5, %r1, 1;
	setp.lt.s32 	%p16, %r1, -1;
	setp.ge.s32 	%p17, %r5, %r9;
	or.pred  	%p18, %p16, %p17;
	@%p18 bra 	$L__BB1_12;
	mul.wide.u32 	%rd14, %r5, 4;
	add.s64 	%rd15, %rd1, %rd14;
	ld.global.f32 	%f30, [%rd15];
	ld.const.u32 	%r19, [d_mask+20];
	cvt.rn.f32.s32 	%f31, %r19;
	fma.rn.f32 	%f39, %f30, %f31, %f39;
$L__BB1_12:
	add.s32 	%r6, %r1, 2;
	setp.lt.s32 	%p19, %r1, -2;
	setp.ge.s32 	%p20, %r6, %r9;
	or.pred  	%p21, %p19, %p20;
	@%p21 bra 	$L__BB1_14;
	mul.wide.u32 	%rd16, %r6, 4;
	add.s64 	%rd17, %rd1, %rd16;
	ld.global.f32 	%f32, [%rd17];
	ld.const.u32 	%r20, [d_mask+24];
	cvt.rn.f32.s32 	%f33, %r20;
	fma.rn.f32 	%f39, %f32, %f33, %f39;
$L__BB1_14:
	add.s32 	%r7, %r1, 3;
	setp.lt.s32 	%p22, %r1, -3;
	setp.ge.s32 	%p23, %r7, %r9;
	or.pred  	%p24, %p22, %p23;
	@%p24 bra 	$L__BB1_16;
	mul.wide.u32 	%rd18, %r7, 4;
	add.s64 	%rd19, %rd1, %rd18;
	ld.global.f32 	%f34, [%rd19];
	ld.const.u32 	%r21, [d_mask+28];
	cvt.rn.f32.s32 	%f35, %r21;
	fma.rn.f32 	%f39, %f34, %f35, %f39;
$L__BB1_16:
	add.s32 	%r8, %r1, 4;
	setp.lt.s32 	%p25, %r1, -4;
	setp.ge.s32 	%p26, %r8, %r9;
	or.pred  	%p27, %p25, %p26;
	@%p27 bra 	$L__BB1_18;
	mul.wide.u32 	%rd20, %r8, 4;
	add.s64 	%rd21, %rd1, %rd20;
	ld.global.f32 	%f36, [%rd21];
	ld.const.u32 	%r22, [d_mask+32];
	cvt.rn.f32.s32 	%f37, %r22;
	fma.rn.f32 	%f39, %f36, %f37, %f39;
$L__BB1_18:
	cvta.to.global.u64 	%rd22, %rd2;
	mul.wide.s32 	%rd23, %r1, 4;
	add.s64 	%rd24, %rd22, %rd23;
	st.global.f32 	[%rd24], %f39;
	ret;

}
	// .globl	_Z24tiledConvolution1DKernelPfS_i
.visible .entry _Z24tiledConvolution1DKernelPfS_i(
	.param .u64 .ptr .align 1 _Z24tiledConvolution1DKernelPfS_i_param_0,
	.param .u64 .ptr .align 1 _Z24tiledConvolution1DKernelPfS_i_param_1,
	.param .u32 _Z24tiledConvolution1DKernelPfS_i_param_2
)
{
	.reg .pred 	%p<5>;
	.reg .b32 	%r<29>;
	.reg .b32 	%f<37>;
	.reg .b64 	%rd<13>;
	// demoted variable
	.shared .align 4 .b8 _ZZ24tiledConvolution1DKernelPfS_iE8shared_N[1056];
	ld.param.u64 	%rd3, [_Z24tiledConvolution1DKernelPfS_i_param_0];
	ld.param.u64 	%rd2, [_Z24tiledConvolution1DKernelPfS_i_param_1];
	ld.param.u32 	%r7, [_Z24tiledConvolution1DKernelPfS_i_param_2];
	cvta.to.global.u64 	%rd1, %rd3;
	mov.u32 	%r8, %ctaid.x;
	mov.u32 	%r1, %ntid.x;
	mul.lo.s32 	%r9, %r8, %r1;
	mov.u32 	%r2, %tid.x;
	add.s32 	%r3, %r9, %r2;
	sub.s32 	%r10, %r9, %r1;
	add.s32 	%r4, %r10, %r2;
	add.s32 	%r11, %r1, -4;
	setp.lt.u32 	%p1, %r2, %r11;
	@%p1 bra 	$L__BB2_4;
	setp.lt.s32 	%p2, %r4, 0;
	mov.f32 	%f35, 0f00000000;
	@%p2 bra 	$L__BB2_3;
	mul.wide.u32 	%rd4, %r4, 4;
	add.s64 	%rd5, %rd1, %rd4;
	ld.global.f32 	%f35, [%rd5];
$L__BB2_3:
	sub.s32 	%r12, %r2, %r1;
	shl.b32 	%r13, %r12, 2;
	mov.u32 	%r14, _ZZ24tiledConvolution1DKernelPfS_iE8shared_N;
	add.s32 	%r15, %r14, %r13;
	st.shared.f32 	[%r15+16], %f35;
$L__BB2_4:
	mul.wide.u32 	%rd6, %r3, 4;
	add.s64 	%rd7, %rd1, %rd6;
	ld.global.f32 	%f6, [%rd7];
	shl.b32 	%r16, %r2, 2;
	mov.u32 	%r17, _ZZ24tiledConvolution1DKernelPfS_iE8shared_N;
	add.s32 	%r5, %r17, %r16;
	st.shared.f32 	[%r5+16], %f6;
	add.s32 	%r6, %r3, %r1;
	setp.gt.u32 	%p3, %r2, 3;
	@%p3 bra 	$L__BB2_8;
	setp.ge.s32 	%p4, %r6, %r7;
	mov.f32 	%f36, 0f00000000;
	@%p4 bra 	$L__BB2_7;
	mul.wide.s32 	%rd8, %r6, 4;
	add.s64 	%rd9, %rd1, %rd8;
	ld.global.f32 	%f36, [%rd9];
$L__BB2_7:
	shl.b32 	%r18, %r1, 2;
	add.s32 	%r19, %r5, %r18;
	st.shared.f32 	[%r19+16], %f36;
$L__BB2_8:
	bar.sync 	0;
	ld.shared.f32 	%f8, [%r5];
	ld.const.u32 	%r20, [d_mask];
	cvt.rn.f32.s32 	%f9, %r20;
	fma.rn.f32 	%f10, %f8, %f9, 0f00000000;
	ld.shared.f32 	%f11, [%r5+4];
	ld.const.u32 	%r21, [d_mask+4];
	cvt.rn.f32.s32 	%f12, %r21;
	fma.rn.f32 	%f13, %f11, %f12, %f10;
	ld.shared.f32 	%f14, [%r5+8];
	ld.const.u32 	%r22, [d_mask+8];
	cvt.rn.f32.s32 	%f15, %r22;
	fma.rn.f32 	%f16, %f14, %f15, %f13;
	ld.shared.f32 	%f17, [%r5+12];
	ld.const.u32 	%r23, [d_mask+12];
	cvt.rn.f32.s32 	%f18, %r23;
	fma.rn.f32 	%f19, %f17, %f18, %f16;
	ld.shared.f32 	%f20, [%r5+16];
	ld.const.u32 	%r24, [d_mask+16];
	cvt.rn.f32.s32 	%f21, %r24;
	fma.rn.f32 	%f22, %f20, %f21, %f19;
	ld.shared.f32 	%f23, [%r5+20];
	ld.const.u32 	%r25, [d_mask+20];
	cvt.rn.f32.s32 	%f24, %r25;
	fma.rn.f32 	%f25, %f23, %f24, %f22;
	ld.shared.f32 	%f26, [%r5+24];
	ld.const.u32 	%r26, [d_mask+24];
	cvt.rn.f32.s32 	%f27, %r26;
	fma.rn.f32 	%f28, %f26, %f27, %f25;
	ld.shared.f32 	%f29, [%r5+28];
	ld.const.u32 	%r27, [d_mask+28];
	cvt.rn.f32.s32 	%f30, %r27;
	fma.rn.f32 	%f31, %f29, %f30, %f28;
	ld.shared.f32 	%f32, [%r5+32];
	ld.const.u32 	%r28, [d_mask+32];
	cvt.rn.f32.s32 	%f33, %r28;
	fma.rn.f32 	%f34, %f32, %f33, %f31;
	cvta.to.global.u64 	%rd10, %rd2;
	mul.wide.s32 	%rd11, %r3, 4;
	add.s64 	%rd12, %rd10, %rd11;
	st.global.f32 	[%rd12], %f34;
	ret;

}


// ===== COMPILED SASS (sm_100) =====

	.target	sm_100

	.elftype	@"ET_EXEC"


//--------------------- .note.nv.tkinfo           --------------------------
	.section	.note.nv.tkinfo,"",@"SHT_NOTE"
	.sectionflags	@"SHF_NOTE_NV_TKINFO"
	.tkinfo
        /*0018*/ 	.word	0x00000002
        /*0030*/ 	.string	""
        /*0030*/ 	.string	"ptxas"
        /*0030*/ 	.string	"Cuda compilation tools, release 13.0, V13.0.88"
        /*0030*/ 	.string	"Build cuda_13.0.r13.0/compiler.36424714_0"
        /*0030*/ 	.string	"-arch sm_100 -m 64 "



//--------------------- .note.nv.cuinfo           --------------------------
	.section	.note.nv.cuinfo,"",@"SHT_NOTE"
	.sectionflags	@"SHF_NOTE_NV_CUINFO"
        /*0018*/ 	.short	0x0002
        /*001a*/ 	.short	0x0064
        /*001c*/ 	.short	0x0082
	.zero		2


//--------------------- .nv.info                  --------------------------
	.section	.nv.info,"",@"SHT_CUDA_INFO"
	.align	4


	//----- nvinfo : EIATTR_REGCOUNT
	.align		4
        /*0000*/ 	.byte	0x04, 0x2f
        /*0002*/ 	.short	(.L_2 - .L_1)
	.align		4
.L_1:
        /*0004*/ 	.word	index@(_Z11basic1DconvPfS_S_ii)
        /*0008*/ 	.word	0x00000020


	//----- nvinfo : EIATTR_FRAME_SIZE
	.align		4
.L_2:
        /*000c*/ 	.byte	0x04, 0x11
        /*000e*/ 	.short	(.L_4 - .L_3)
	.align		4
.L_3:
        /*0010*/ 	.word	index@(_Z11basic1DconvPfS_S_ii)
        /*0014*/ 	.word	0x00000000


	//----- nvinfo : EIATTR_REGCOUNT
	.align		4
.L_4:
        /*0018*/ 	.byte	0x04, 0x2f
        /*001a*/ 	.short	(.L_6 - .L_5)
	.align		4
.L_5:
        /*001c*/ 	.word	index@(_Z20constantMemory1DconvPfS_i)
        /*0020*/ 	.word	0x0000001e


	//----- nvinfo : EIATTR_FRAME_SIZE
	.align		4
.L_6:
        /*0024*/ 	.byte	0x04, 0x11
        /*0026*/ 	.short	(.L_8 - .L_7)
	.align		4
.L_7:
        /*0028*/ 	.word	index@(_Z20constantMemory1DconvPfS_i)
        /*002c*/ 	.word	0x00000000


	//----- nvinfo : EIATTR_REGCOUNT
	.align		4
.L_8:
        /*0030*/ 	.byte	0x04, 0x2f
        /*0032*/ 	.short	(.L_10 - .L_9)
	.align		4
.L_9:
        /*0034*/ 	.word	index@(_Z24tiledConvolution1DKernelPfS_i)
        /*0038*/ 	.word	0x00000018


	//----- nvinfo : EIATTR_FRAME_SIZE
	.align		4
.L_10:
        /*003c*/ 	.byte	0x04, 0x11
        /*003e*/ 	.short	(.L_12 - .L_11)
	.align		4
.L_11:
        /*0040*/ 	.word	index@(_Z24tiledConvolution1DKernelPfS_i)
        /*0044*/ 	.word	0x00000000


	//----- nvinfo : EIATTR_MIN_STACK_SIZE
	.align		4
.L_12:
        /*0048*/ 	.byte	0x04, 0x12
        /*004a*/ 	.short	(.L_14 - .L_13)
	.align		4
.L_13:
        /*004c*/ 	.word	index@(_Z24tiledConvolution1DKernelPfS_i)
        /*0050*/ 	.word	0x00000000


	//----- nvinfo : EIATTR_MIN_STACK_SIZE
	.align		4
.L_14:
        /*0054*/ 	.byte	0x04, 0x12
        /*0056*/ 	.short	(.L_16 - .L_15)
	.align		4
.L_15:
        /*0058*/ 	.word	index@(_Z20constantMemory1DconvPfS_i)
        /*005c*/ 	.word	0x00000000


	//----- nvinfo : EIATTR_MIN_STACK_SIZE
	.align		4
.L_16:
        /*0060*/ 	.byte	0x04, 0x12
        /*0062*/ 	.short	(.L_18 - .L_17)
	.align		4
.L_17:
        /*0064*/ 	.word	index@(_Z11basic1DconvPfS_S_ii)
        /*0068*/ 	.word	0x00000000
.L_18:


//--------------------- .nv.compat                --------------------------
	.section	.nv.compat,"",@"SHT_CUDA_COMPAT_INFO"
	.align	4
        /*0000*/ 	.byte	0x02, 0x09, 0x00, 0x00, 0x02, 0x02, 0x01, 0x00, 0x02, 0x05, 0x05, 0x00, 0x03, 0x07, 0x01, 0x01
        /*0010*/ 	.byte	0x02, 0x03, 0x00, 0x00, 0x02, 0x06, 0x01, 0x00, 0x04, 0x0b, 0x08, 0x00, 0x09, 0x00, 0x00, 0x00
        /*0020*/ 	.byte	0x00, 0x00, 0x00, 0x00


//--------------------- .nv.info._Z24tiledConvolution1DKernelPfS_i --------------------------
	.section	.nv.info._Z24tiledConvolution1DKernelPfS_i,"",@"SHT_CUDA_INFO"
	.sectionflags	@""
	.align	4


	//----- nvinfo : EIATTR_CUDA_API_VERSION
	.align		4
        /*0000*/ 	.byte	0x04, 0x37
        /*0002*/ 	.short	(.L_20 - .L_19)
.L_19:
        /*0004*/ 	.word	0x00000082


	//----- nvinfo : EIATTR_KPARAM_INFO
	.align		4
.L_20:
        /*0008*/ 	.byte	0x04, 0x17
        /*000a*/ 	.short	(.L_22 - .L_21)
.L_21:
        /*000c*/ 	.word	0x00000000
        /*0010*/ 	.short	0x0002
        /*0012*/ 	.short	0x0010
        /*0014*/ 	.byte	0x00, 0xf0, 0x11, 0x00


	//----- nvinfo : EIATTR_KPARAM_INFO
	.align		4
.L_22:
        /*0018*/ 	.byte	0x04, 0x17
        /*001a*/ 	.short	(.L_24 - .L_23)
.L_23:
        /*001c*/ 	.word	0x00000000
        /*0020*/ 	.short	0x0001
        /*0022*/ 	.short	0x0008
        /*0024*/ 	.byte	0x00, 0xf5, 0x21, 0x00


	//----- nvinfo : EIATTR_KPARAM_INFO
	.align		4
.L_24:
        /*0028*/ 	.byte	0x04, 0x17
        /*002a*/ 	.short	(.L_26 - .L_25)
.L_25:
        /*002c*/ 	.word	0x00000000
        /*0030*/ 	.short	0x0000
        /*0032*/ 	.short	0x0000
        /*0034*/ 	.byte	0x00, 0xf5, 0x21, 0x00


	//----- nvinfo : EIATTR_SPARSE_MMA_MASK
	.align		4
.L_26:
        /*0038*/ 	.byte	0x03, 0x50
        /*003a*/ 	.short	0x0000


	//----- nvinfo : EIATTR_MAXREG_COUNT
	.align		4
        /*003c*/ 	.byte	0x03, 0x1b
        /*003e*/ 	.short	0x00ff


	//----- nvinfo : EIATTR_NUM_BARRIERS
	.align		4
        /*0040*/ 	.byte	0x02, 0x4c
        /*0042*/ 	.byte	0x01
	.zero		1


	//----- nvinfo : EIATTR_MERCURY_ISA_VERSION
	.align		4
        /*0044*/ 	.byte	0x03, 0x5f
        /*0046*/ 	.short	0x0101


	//----- nvinfo : EIATTR_VRC_CTA_INIT_COUNT
	.align		4
        /*0048*/ 	.byte	0x02, 0x4a
	.zero		1
	.zero		1


	//----- nvinfo : EIATTR_EXIT_INSTR_OFFSETS
	.align		4
        /*004c*/ 	.byte	0x04, 0x1c
        /*004e*/ 	.short	(.L_28 - .L_27)


	//   ....[0]....
.L_27:
        /*0050*/ 	.word	0x00000510


	//----- nvinfo : EIATTR_CRS_STACK_SIZE
	.align		4
.L_28:
        /*0054*/ 	.byte	0x04, 0x1e
        /*0056*/ 	.short	(.L_30 - .L_29)
.L_29:
        /*0058*/ 	.word	0x00000000


	//----- nvinfo : EIATTR_CBANK_PARAM_SIZE
	.align		4
.L_30:
        /*005c*/ 	.byte	0x03, 0x19
        /*005e*/ 	.short	0x0014


	//----- nvinfo : EIATTR_PARAM_CBANK
	.align		4
        /*0060*/ 	.byte	0x04, 0x0a
        /*0062*/ 	.short	(.L_32 - .L_31)
	.align		4
.L_31:
        /*0064*/ 	.word	index@(.nv.constant0._Z24tiledConvolution1DKernelPfS_i)
        /*0068*/ 	.short	0x0380
        /*006a*/ 	.short	0x0014


	//----- nvinfo : EIATTR_SW_WAR
	.align		4
.L_32:
        /*006c*/ 	.byte	0x04, 0x36
        /*006e*/ 	.short	(.L_34 - .L_33)
.L_33:
        /*0070*/ 	.word	0x00000008
.L_34:


//--------------------- .nv.info._Z20constantMemory1DconvPfS_i --------------------------
	.section	.nv.info._Z20constantMemory1DconvPfS_i,"",@"SHT_CUDA_INFO"
	.sectionflags	@""
	.align	4


	//----- nvinfo : EIATTR_CUDA_API_VERSION
	.align		4
        /*0000*/ 	.byte	0x04, 0x37
        /*0002*/ 	.short	(.L_36 - .L_35)
.L_35:
        /*0004*/ 	.word	0x00000082


	//----- nvinfo : EIATTR_KPARAM_INFO
	.align		4
.L_36:
        /*0008*/ 	.byte	0x04, 0x17
        /*000a*/ 	.short	(.L_38 - .L_37)
.L_37:
        /*000c*/ 	.word	0x00000000
        /*0010*/ 	.short	0x0002
        /*0012*/ 	.short	0x0010
        /*0014*/ 	.byte	0x00, 0xf0, 0x11, 0x00


	//----- nvinfo : EIATTR_KPARAM_INFO
	.align		4
.L_38:
        /*0018*/ 	.byte	0x04, 0x17
        /*001a*/ 	.short	(.L_40 - .L_39)
.L_39:
        /*001c*/ 	.word	0x00000000
        /*0020*/ 	.short	0x0001
        /*0022*/ 	.short	0x0008
        /*0024*/ 	.byte	0x00, 0xf5, 0x21, 0x00


	//----- nvinfo : EIATTR_KPARAM_INFO
	.align		4
.L_40:
        /*0028*/ 	.byte	0x04, 0x17
        /*002a*/ 	.short	(.L_42 - .L_41)
.L_41:
        /*002c*/ 	.word	0x00000000
        /*0030*/ 	.short	0x0000
        /*0032*/ 	.short	0x0000
        /*0034*/ 	.byte	0x00, 0xf5, 0x21, 0x00


	//----- nvinfo : EIATTR_SPARSE_MMA_MASK
	.align		4
.L_42:
        /*0038*/ 	.byte	0x03, 0x50
        /*003a*/ 	.short	0x0000


	//----- nvinfo : EIATTR_MAXREG_COUNT
	.align		4
        /*003c*/ 	.byte	0x03, 0x1b
        /*003e*/ 	.short	0x00ff


	//----- nvinfo : EIATTR_MERCURY_ISA_VERSION
	.align		4
        /*0040*/ 	.byte	0x03, 0x5f
        /*0042*/ 	.short	0x0101


	//----- nvinfo : EIATTR_VRC_CTA_INIT_COUNT
	.align		4
        /*0044*/ 	.byte	0x02, 0x4a
	.zero		1
	.zero		1


	//----- nvinfo : EIATTR_EXIT_INSTR_OFFSETS
	.align		4
        /*0048*/ 	.byte	0x04, 0x1c
        /*004a*/ 	.short	(.L_44 - .L_43)


	//   ....[0]....
.L_43:
        /*004c*/ 	.word	0x000005b0


	//----- nvinfo : EIATTR_CBANK_PARAM_SIZE
	.align		4
.L_44:
        /*0050*/ 	.byte	0x03, 0x19
        /*0052*/ 	.short	0x0014


	//----- nvinfo : EIATTR_PARAM_CBANK
	.align		4
        /*0054*/ 	.byte	0x04, 0x0a
        /*0056*/ 	.short	(.L_46 - .L_45)
	.align		4
.L_45:
        /*0058*/ 	.word	index@(.nv.constant0._Z20constantMemory1DconvPfS_i)
        /*005c*/ 	.short	0x0380
        /*005e*/ 	.short	0x0014


	//----- nvinfo : EIATTR_SW_WAR
	.align		4
.L_46:
        /*0060*/ 	.byte	0x04, 0x36
        /*0062*/ 	.short	(.L_48 - .L_47)
.L_47:
        /*0064*/ 	.word	0x00000008
.L_48:


//--------------------- .nv.info._Z11basic1DconvPfS_S_ii --------------------------
	.section	.nv.info._Z11basic1DconvPfS_S_ii,"",@"SHT_CUDA_INFO"
	.sectionflags	@""
	.align	4


	//----- nvinfo : EIATTR_CUDA_API_VERSION
	.align		4
        /*0000*/ 	.byte	0x04, 0x37
        /*0002*/ 	.short	(.L_50 - .L_49)
.L_49:
        /*0004*/ 	.word	0x00000082


	//----- nvinfo : EIATTR_KPARAM_INFO
	.align		4
.L_50:
        /*0008*/ 	.byte	0x04, 0x17
        /*000a*/ 	.short	(.L_52 - .L_51)
.L_51:
        /*000c*/ 	.word	0x00000000
        /*0010*/ 	.short	0x0004
        /*0012*/ 	.short	0x001c
        /*0014*/ 	.byte	0x00, 0xf0, 0x11, 0x00


	//----- nvinfo : EIATTR_KPARAM_INFO
	.align		4
.L_52:
        /*0018*/ 	.byte	0x04, 0x17
        /*001a*/ 	.short	(.L_54 - .L_53)
.L_53:
        /*001c*/ 	.word	0x00000000
        /*0020*/ 	.short	0x0003
        /*0022*/ 	.short	0x0018
        /*0024*/ 	.byte	0x00, 0xf0, 0x11, 0x00


	//----- nvinfo : EIATTR_KPARAM_INFO
	.align		4
.L_54:
        /*0028*/ 	.byte	0x04, 0x17
        /*002a*/ 	.short	(.L_56 - .L_55)
.L_55:
        /*002c*/ 	.word	0x00000000
        /*0030*/ 	.short	0x0002
        /*0032*/ 	.short	0x0010
        /*0034*/ 	.byte	0x00, 0xf5, 0x21, 0x00


	//----- nvinfo : EIATTR_KPARAM_INFO
	.align		4
.L_56:
        /*0038*/ 	.byte	0x04, 0x17
        /*003a*/ 	.short	(.L_58 - .L_57)
.L_57:
        /*003c*/ 	.word	0x00000000
        /*0040*/ 	.short	0x0001
        /*0042*/ 	.short	0x0008
        /*0044*/ 	.byte	0x00, 0xf5, 0x21, 0x00


	//----- nvinfo : EIATTR_KPARAM_INFO
	.align		4
.L_58:
        /*0048*/ 	.byte	0x04, 0x17
        /*004a*/ 	.short	(.L_60 - .L_59)
.L_59:
        /*004c*/ 	.word	0x00000000
        /*0050*/ 	.short	0x0000
        /*0052*/ 	.short	0x0000
        /*0054*/ 	.byte	0x00, 0xf5, 0x21, 0x00


	//----- nvinfo : EIATTR_SPARSE_MMA_MASK
	.align		4
.L_60:
        /*0058*/ 	.byte	0x03, 0x50
        /*005a*/ 	.short	0x0000


	//----- nvinfo : EIATTR_MAXREG_COUNT
	.align		4
        /*005c*/ 	.byte	0x03, 0x1b
        /*005e*/ 	.short	0x00ff


	//----- nvinfo : EIATTR_MERCURY_ISA_VERSION
	.align		4
        /*0060*/ 	.byte	0x03, 0x5f
        /*0062*/ 	.short	0x0101


	//----- nvinfo : EIATTR_VRC_CTA_INIT_COUNT
	.align		4
        /*0064*/ 	.byte	0x02, 0x4a
	.zero		1
	.zero		1


	//----- nvinfo : EIATTR_EXIT_INSTR_OFFSETS
	.align		4
        /*0068*/ 	.byte	0x04, 0x1c
        /*006a*/ 	.short	(.L_62 - .L_61)


	//   ....[0]....
.L_61:
        /*006c*/ 	.word	0x00000b20


	//----- nvinfo : EIATTR_CRS_STACK_SIZE
	.align		4
.L_62:
        /*0070*/ 	.byte	0x04, 0x1e
        /*0072*/ 	.short	(.L_64 - .L_63)
.L_63:
        /*0074*/ 	.word	0x00000000


	//----- nvinfo : EIATTR_CBANK_PARAM_SIZE
	.align		4
.L_64:
        /*0078*/ 	.byte	0x03, 0x19
        /*007a*/ 	.short	0x0020


	//----- nvinfo : EIATTR_PARAM_CBANK
	.align		4
        /*007c*/ 	.byte	0x04, 0x0a
        /*007e*/ 	.short	(.L_66 - .L_65)
	.align		4
.L_65:
        /*0080*/ 	.word	index@(.nv.constant0._Z11basic1DconvPfS_S_ii)
        /*0084*/ 	.short	0x0380
        /*0086*/ 	.short	0x0020


	//----- nvinfo : EIATTR_SW_WAR
	.align		4
.L_66:
        /*0088*/ 	.byte	0x04, 0x36
        /*008a*/ 	.short	(.L_68 - .L_67)
.L_67:
        /*008c*/ 	.word	0x00000008
.L_68:


//--------------------- .nv.callgraph             --------------------------
	.section	.nv.callgraph,"",@"SHT_CUDA_CALLGRAPH"
	.align	4
	.sectionentsize	8
	.align		4
        /*0000*/ 	.word	0x00000000
	.align		4
        /*0004*/ 	.word	0xffffffff
	.align		4
        /*0008*/ 	.word	0x00000000
	.align		4
        /*000c*/ 	.word	0xfffffffe
	.align		4
        /*0010*/ 	.word	0x00000000
	.align		4
        /*0014*/ 	.word	0xfffffffd
	.align		4
        /*0018*/ 	.word	0x00000000
	.align		4
        /*001c*/ 	.word	0xfffffffc


//--------------------- .nv.constant3             --------------------------
	.section	.nv.constant3,"a",@progbits
	.align	4
.nv.constant3:
	.type		d_mask,@object
	.size		d_mask,(.L_0 - d_mask)
d_mask:
	.zero		36
.L_0:


//--------------------- .text._Z24tiledConvolution1DKernelPfS_i --------------------------
	.section	.text._Z24tiledConvolution1DKernelPfS_i,"ax",@progbits
	.align	128
        .global         _Z24tiledConvolution1DKernelPfS_i
        .type           _Z24tiledConvolution1DKernelPfS_i,@function
        .size           _Z24tiledConvolution1DKernelPfS_i,(.L_x_15 - _Z24tiledConvolution1DKernelPfS_i)
        .other          _Z24tiledConvolution1DKernelPfS_i,@"STO_CUDA_ENTRY STV_DEFAULT"
_Z24tiledConvolution1DKernelPfS_i:
.text._Z24tiledConvolution1DKernelPfS_i:
[----:B------:R-:W-:Y:S01]  /*0000*/  LDC R1, c[0x0][0x37c] ;  /* 0x0000df00ff017b82 */ /* 0x000fe20000000800 */
[----:B------:R-:W0:Y:S07]  /*0010*/  S2R R11, SR_TID.X ;  /* 0x00000000000b7919 */ /* 0x000e2e0000002100 */
[----:B------:R-:W0:Y:S01]  /*0020*/  S2UR UR8, SR_CTAID.X ;  /* 0x00000000000879c3 */ /* 0x000e220000002500 */
[----:B------:R-:W1:Y:S07]  /*0030*/  LDCU.64 UR6, c[0x0][0x358] ;  /* 0x00006b00ff0677ac */ /* 0x000e6e0008000a00 */
[----:B------:R-:W0:Y:S08]  /*0040*/  LDC R10, c[0x0][0x360] ;  /* 0x0000d800ff0a7b82 */ /* 0x000e300000000800 */
[----:B------:R-:W2:Y:S01]  /*0050*/  LDC.64 R2, c[0x0][0x380] ;  /* 0x0000e000ff027b82 */ /* 0x000ea20000000a00 */
[----:B0-----:R-:W-:-:S04]  /*0060*/  IMAD R5, R10, UR8, R11 ;  /* 0x000000080a057c24 */ /* 0x001fc8000f8e020b */
[----:B--2---:R-:W-:-:S05]  /*0070*/  IMAD.WIDE.U32 R6, R5, 0x4, R2 ;  /* 0x0000000405067825 */ /* 0x004fca00078e0002 */
[----:B-1----:R0:W5:Y:S01]  /*0080*/  LDG.E R8, desc[UR6][R6.64] ;  /* 0x0000000606087981 */ /* 0x002162000c1e1900 */
[----:B------:R-:W-:Y:S01]  /*0090*/  IADD3 R0, PT, PT, R10, -0x4, RZ ;  /* 0xfffffffc0a007810 */ /* 0x000fe20007ffe0ff */
[----:B------:R-:W-:Y:S03]  /*00a0*/  BSSY.RECONVERGENT B0, `(.L_x_0) ;  /* 0x0000010000007945 */ /* 0x000fe60003800200 */
[----:B------:R-:W-:-:S13]  /*00b0*/  ISETP.GE.U32.AND P0, PT, R11, R0, PT ;  /* 0x000000000b00720c */ /* 0x000fda0003f06070 */
[----:B0-----:R-:W-:Y:S05]  /*00c0*/  @!P0 BRA `(.L_x_1) ;  /* 0x0000000000348947 */ /* 0x001fea0003800000 */
[----:B------:R-:W-:-:S05]  /*00d0*/  IMAD R0, R10, UR8, -R10 ;  /* 0x000000080a007c24 */ /* 0x000fca000f8e0a0a */
[----:B------:R-:W-:Y:S01]  /*00e0*/  IADD3 R9, PT, PT, R0, R11, RZ ;  /* 0x0000000b00097210 */ /* 0x000fe20007ffe0ff */
[----:B------:R-:W-:-:S03]  /*00f0*/  IMAD.MOV.U32 R0, RZ, RZ, RZ ;  /* 0x000000ffff007224 */ /* 0x000fc600078e00ff */
[----:B------:R-:W-:-:S13]  /*0100*/  ISETP.GE.AND P0, PT, R9, RZ, PT ;  /* 0x000000ff0900720c */ /* 0x000fda0003f06270 */
[----:B------:R-:W0:Y:S02]  /*0110*/  @P0 LDC.64 R6, c[0x0][0x380] ;  /* 0x0000e000ff060b82 */ /* 0x000e240000000a00 */
[----:B0-----:R-:W-:-:S05]  /*0120*/  @P0 IMAD.WIDE.U32 R6, R9, 0x4, R6 ;  /* 0x0000000409060825 */ /* 0x001fca00078e0006 */
[----:B------:R-:W2:Y:S01]  /*0130*/  @P0 LDG.E R0, desc[UR6][R6.64] ;  /* 0x0000000606000981 */ /* 0x000ea2000c1e1900 */
[----:B------:R-:W0:Y:S01]  /*0140*/  S2UR UR5, SR_CgaCtaId ;  /* 0x00000000000579c3 */ /* 0x000e220000008800 */
[----:B------:R-:W-:Y:S01]  /*0150*/  UMOV UR4, 0x400 ;  /* 0x0000040000047882 */ /* 0x000fe20000000000 */
[----:B------:R-:W-:Y:S01]  /*0160*/  IADD3 R4, PT, PT, -R10, R11, RZ ;  /* 0x0000000b0a047210 */ /* 0x000fe20007ffe1ff */
[----:B0-----:R-:W-:-:S06]  /*0170*/  ULEA UR4, UR5, UR4, 0x18 ;  /* 0x0000000405047291 */ /* 0x001fcc000f8ec0ff */
[----:B------:R-:W-:-:S05]  /*0180*/  LEA R9, R4, UR4, 0x2 ;  /* 0x0000000404097c11 */ /* 0x000fca000f8e10ff */
[----:B--2---:R0:W-:Y:S02]  /*0190*/  STS [R9+0x10], R0 ;  /* 0x0000100009007388 */ /* 0x0041e40000000800 */
.L_x_1:
[----:B------:R-:W-:Y:S05]  /*01a0*/  BSYNC.RECONVERGENT B0 ;  /* 0x0000000000007941 */ /* 0x000fea0003800200 */
.L_x_0:
[----:B------:R-:W1:Y:S01]  /*01b0*/  S2UR UR5, SR_CgaCtaId ;  /* 0x00000000000579c3 */ /* 0x000e620000008800 */
[----:B------:R-:W-:Y:S01]  /*01c0*/  UMOV UR4, 0x400 ;  /* 0x0000040000047882 */ /* 0x000fe20000000000 */
[----:B------:R-:W-:Y:S01]  /*01d0*/  ISETP.GT.U32.AND P0, PT, R11, 0x3, PT ;  /* 0x000000030b00780c */ /* 0x000fe20003f04070 */
[----:B------:R-:W-:Y:S01]  /*01e0*/  BSSY.RECONVERGENT B0, `(.L_x_2) ;  /* 0x0000010000007945 */ /* 0x000fe20003800200 */
[----:B-1----:R-:W-:-:S06]  /*01f0*/  ULEA UR4, UR5, UR4, 0x18 ;  /* 0x0000000405047291 */ /* 0x002fcc000f8ec0ff */
[----:B------:R-:W-:-:S05]  /*0200*/  LEA R7, R11, UR4, 0x2 ;  /* 0x000000040b077c11 */ /* 0x000fca000f8e10ff */
[----:B-----5:R1:W-:Y:S01]  /*0210*/  STS [R7+0x10], R8 ;  /* 0x0000100807007388 */ /* 0x0203e20000000800 */
[----:B------:R-:W-:Y:S05]  /*0220*/  @P0 BRA `(.L_x_3) ;  /* 0x00000000002c0947 */ /* 0x000fea0003800000 */
[----:B------:R-:W2:Y:S01]  /*0230*/  LDCU UR4, c[0x0][0x390] ;  /* 0x00007200ff0477ac */ /* 0x000ea20008000800 */
[----:B0-----:R-:W-:Y:S01]  /*0240*/  IMAD.IADD R9, R5, 0x1, R10 ;  /* 0x0000000105097824 */ /* 0x001fe200078e020a */
[----:B------:R-:W-:Y:S01]  /*0250*/  BSSY.RECONVERGENT B1, `(.L_x_4) ;  /* 0x0000007000017945 */ /* 0x000fe20003800200 */
[----:B------:R-:W-:Y:S01]  /*0260*/  LEA R11, R10, R7, 0x2 ;  /* 0x000000070a0b7211 */ /* 0x000fe200078e10ff */
[----:B------:R-:W-:Y:S02]  /*0270*/  IMAD.MOV.U32 R0, RZ, RZ, RZ ;  /* 0x000000ffff007224 */ /* 0x000fe400078e00ff */
[----:B--2---:R-:W-:-:S13]  /*0280*/  ISETP.GE.AND P0, PT, R9, UR4, PT ;  /* 0x0000000409007c0c */ /* 0x004fda000bf06270 */
[----:B------:R-:W-:Y:S05]  /*0290*/  @P0 BRA `(.L_x_5) ;  /* 0x0000000000080947 */ /* 0x000fea0003800000 */
[----:B------:R-:W-:-:S05]  /*02a0*/  IMAD.WIDE R2, R9, 0x4, R2 ;  /* 0x0000000409027825 */ /* 0x000fca00078e0202 */
[----:B------:R0:W5:Y:S02]  /*02b0*/  LDG.E R0, desc[UR6][R2.64] ;  /* 0x0000000602007981 */ /* 0x000164000c1e1900 */
.L_x_5:
[----:B------:R-:W-:Y:S05]  /*02c0*/  BSYNC.RECONVERGENT B1 ;  /* 0x0000000000017941 */ /* 0x000fea0003800200 */
.L_x_4:
[----:B-----5:R2:W-:Y:S02]  /*02d0*/  STS [R11+0x10], R0 ;  /* 0x000010000b007388 */ /* 0x0205e40000000800 */
.L_x_3:
[----:B------:R-:W-:Y:S05]  /*02e0*/  BSYNC.RECONVERGENT B0 ;  /* 0x0000000000007941 */ /* 0x000fea0003800200 */
.L_x_2:
[----:B------:R-:W-:Y:S06]  /*02f0*/  BAR.SYNC.DEFER_BLOCKING 0x0 ;  /* 0x0000000000007b1d */ /* 0x000fec0000010000 */
[----:B------:R-:W3:Y:S01]  /*0300*/  LDCU.128 UR8, c[0x3][URZ] ;  /* 0x00c00000ff0877ac */ /* 0x000ee20008000c00 */
[----:B------:R-:W4:Y:S01]  /*0310*/  LDCU.128 UR12, c[0x3][0x10] ;  /* 0x00c00200ff0c77ac */ /* 0x000f220008000c00 */
[----:B------:R-:W5:Y:S01]  /*0320*/  LDCU UR4, c[0x3][0x20] ;  /* 0x00c00400ff0477ac */ /* 0x000f620008000800 */
[----:B0-2---:R-:W0:Y:S01]  /*0330*/  LDS R0, [R7] ;  /* 0x0000000007007984 */ /* 0x005e220000000800 */
[----:B---3--:R-:W-:-:S02]  /*0340*/  I2FP.F32.S32 R3, UR8 ;  /* 0x0000000800037c45 */ /* 0x008fc40008201400 */
[----:B------:R-:W-:Y:S01]  /*0350*/  I2FP.F32.S32 R2, UR9 ;  /* 0x0000000900027c45 */ /* 0x000fe20008201400 */
[----:B------:R-:W2:Y:S01]  /*0360*/  LDS R9, [R7+0x4] ;  /* 0x0000040007097984 */ /* 0x000ea20000000800 */
[----:B------:R-:W-:Y:S02]  /*0370*/  I2FP.F32.S32 R6, UR10 ;  /* 0x0000000a00067c45 */ /* 0x000fe40008201400 */
[----:B-1----:R-:W-:Y:S01]  /*0380*/  I2FP.F32.S32 R8, UR11 ;  /* 0x0000000b00087c45 */ /* 0x002fe20008201400 */
[----:B------:R-:W1:Y:S04]  /*0390*/  LDS R11, [R7+0x8] ;  /* 0x00000800070b7984 */ /* 0x000e680000000800 */
[----:B------:R-:W3:Y:S04]  /*03a0*/  LDS R13, [R7+0xc] ;  /* 0x00000c00070d7984 */ /* 0x000ee80000000800 */
[----:B------:R-:W5:Y:S04]  /*03b0*/  LDS R15, [R7+0x10] ;  /* 0x00001000070f7984 */ /* 0x000f680000000800 */
[----:B------:R-:W5:Y:S04]  /*03c0*/  LDS R17, [R7+0x14] ;  /* 0x0000140007117984 */ /* 0x000f680000000800 */
[----:B------:R-:W5:Y:S04]  /*03d0*/  LDS R19, [R7+0x18] ;  /* 0x0000180007137984 */ /* 0x000f680000000800 */
[----:B------:R-:W5:Y:S04]  /*03e0*/  LDS R21, [R7+0x1c] ;  /* 0x00001c0007157984 */ /* 0x000f680000000800 */
[----:B------:R4:W5:Y:S01]  /*03f0*/  LDS R4, [R7+0x20] ;  /* 0x0000200007047984 */ /* 0x0009620000000800 */
[----:B0-----:R-:W-:Y:S01]  /*0400*/  FFMA R0, R0, R3, RZ ;  /* 0x0000000300007223 */ /* 0x001fe200000000ff */
[----:B----4-:R-:W-:-:S03]  /*0410*/  I2FP.F32.S32 R7, UR13 ;  /* 0x0000000d00077c45 */ /* 0x010fc60008201400 */
[----:B--2---:R-:W-:Y:S02]  /*0420*/  FFMA R0, R9, R2, R0 ;  /* 0x0000000209007223 */ /* 0x004fe40000000000 */
[----:B------:R-:W0:Y:S02]  /*0430*/  LDC.64 R2, c[0x0][0x388] ;  /* 0x0000e200ff027b82 */ /* 0x000e240000000a00 */
[----:B-1----:R-:W-:Y:S01]  /*0440*/  FFMA R0, R11, R6, R0 ;  /* 0x000000060b007223 */ /* 0x002fe20000000000 */
[----:B------:R-:W-:-:S03]  /*0450*/  I2FP.F32.S32 R6, UR12 ;  /* 0x0000000c00067c45 */ /* 0x000fc60008201400 */
[----:B---3--:R-:W-:-:S04]  /*0460*/  FFMA R0, R13, R8, R0 ;  /* 0x000000080d007223 */ /* 0x008fc80000000000 */
[----:B-----5:R-:W-:Y:S01]  /*0470*/  FFMA R0, R15, R6, R0 ;  /* 0x000000060f007223 */ /* 0x020fe20000000000 */
[----:B------:R-:W-:-:S03]  /*0480*/  I2FP.F32.S32 R6, UR14 ;  /* 0x0000000e00067c45 */ /* 0x000fc60008201400 */
[----:B------:R-:W-:Y:S01]  /*0490*/  FFMA R0, R17, R7, R0 ;  /* 0x0000000711007223 */ /* 0x000fe20000000000 */
[----:B------:R-:W-:-:S03]  /*04a0*/  I2FP.F32.S32 R7, UR15 ;  /* 0x0000000f00077c45 */ /* 0x000fc60008201400 */
[----:B------:R-:W-:Y:S01]  /*04b0*/  FFMA R0, R19, R6, R0 ;  /* 0x0000000613007223 */ /* 0x000fe20000000000 */
[----:B------:R-:W-:-:S03]  /*04c0*/  I2FP.F32.S32 R6, UR4 ;  /* 0x0000000400067c45 */ /* 0x000fc60008201400 */
[----:B------:R-:W-:Y:S01]  /*04d0*/  FFMA R7, R21, R7, R0 ;  /* 0x0000000715077223 */ /* 0x000fe20000000000 */
[----:B0-----:R-:W-:-:S04]  /*04e0*/  IMAD.WIDE R2, R5, 0x4, R2 ;  /* 0x0000000405027825 */ /* 0x001fc800078e0202 */
[----:B------:R-:W-:-:S05]  /*04f0*/  FFMA R7, R4, R6, R7 ;  /* 0x0000000604077223 */ /* 0x000fca0000000007 */
[----:B------:R-:W-:Y:S01]  /*0500*/  STG.E desc[UR6][R2.64], R7 ;  /* 0x0000000702007986 */ /* 0x000fe2000c101906 */
[----:B------:R-:W-:Y:S05]  /*0510*/  EXIT ;  /* 0x000000000000794d */ /* 0x000fea0003800000 */
.L_x_6:
[----:B------:R-:W-:-:S00]  /*0520*/  BRA `(.L_x_6) ;  /* 0xfffffffc00fc7947 */ /* 0x000fc0000383ffff */
[----:B------:R-:W-:-:S00]  /*0530*/  NOP ;  /* 0x0000000000007918 */ /* 0x000fc00000000000 */
        /* <DEDUP_REMOVED lines=12> */
.L_x_15:


//--------------------- .text._Z20constantMemory1DconvPfS_i --------------------------
	.section	.text._Z20constantMemory1DconvPfS_i,"ax",@progbits
	.align	128
        .global         _Z20constantMemory1DconvPfS_i
        .type           _Z20constantMemory1DconvPfS_i,@function
        .size           _Z20constantMemory1DconvPfS_i,(.L_x_16 - _Z20constantMemory1DconvPfS_i)
        .other          _Z20constantMemory1DconvPfS_i,@"STO_CUDA_ENTRY STV_DEFAULT"
_Z20constantMemory1DconvPfS_i:
.text._Z20constantMemory1DconvPfS_i:
[----:B------:R-:W-:Y:S01]  /*0000*/  LDC R1, c[0x0][0x37c] ;  /* 0x0000df00ff017b82 */ /* 0x000fe20000000800 */
[----:B------:R-:W0:Y:S07]  /*0010*/  S2R R0, SR_TID.X ;  /* 0x0000000000007919 */ /* 0x000e2e0000002100 */
[----:B------:R-:W0:Y:S01]  /*0020*/  S2UR UR4, SR_CTAID.X ;  /* 0x00000000000479c3 */ /* 0x000e220000002500 */
[----:B------:R-:W1:Y:S07]  /*0030*/  LDCU UR6, c[0x0][0x390] ;  /* 0x00007200ff0677ac */ /* 0x000e6e0008000800 */
[----:B------:R-:W0:Y:S02]  /*0040*/  LDC R15, c[0x0][0x360] ;  /* 0x0000d800ff0f7b82 */ /* 0x000e240000000800 */
[----:B0-----:R-:W-:Y:S01]  /*0050*/  IMAD R15, R15, UR4, R0 ;  /* 0x000000040f0f7c24 */ /* 0x001fe2000f8e0200 */
[----:B------:R-:W0:Y:S03]  /*0060*/  LDCU.64 UR4, c[0x0][0x358] ;  /* 0x00006b00ff0477ac */ /* 0x000e260008000a00 */
[----:B------:R-:W-:-:S02]  /*0070*/  VIADD R7, R15, 0xfffffffc ;  /* 0xfffffffc0f077836 */ /* 0x000fc40000000000 */
[----:B------:R-:W-:-:S03]  /*0080*/  VIADD R9, R15, 0xfffffffd ;  /* 0xfffffffd0f097836 */ /* 0x000fc60000000000 */
[----:B-1----:R-:W-:Y:S02]  /*0090*/  ISETP.GE.AND P1, PT, R7, UR6, PT ;  /* 0x0000000607007c0c */ /* 0x002fe4000bf26270 */
[----:B------:R-:W-:Y:S02]  /*00a0*/  ISETP.GE.AND P6, PT, R9, UR6, PT ;  /* 0x0000000609007c0c */ /* 0x000fe4000bfc6270 */
[C---:B------:R-:W-:Y:S02]  /*00b0*/  ISETP.LT.OR P1, PT, R15.reuse, 0x4, P1 ;  /* 0x000000040f00780c */ /* 0x040fe40000f21670 */
[----:B------:R-:W-:-:S11]  /*00c0*/  ISETP.LT.OR P6, PT, R15, 0x3, P6 ;  /* 0x000000030f00780c */ /* 0x000fd600037c1670 */
[----:B------:R-:W1:Y:S08]  /*00d0*/  @!P1 LDC.64 R2, c[0x0][0x380] ;  /* 0x0000e000ff029b82 */ /* 0x000e700000000a00 */
[----:B------:R-:W2:Y:S01]  /*00e0*/  @!P6 LDC.64 R4, c[0x0][0x380] ;  /* 0x0000e000ff04eb82 */ /* 0x000ea20000000a00 */
[----:B------:R-:W-:-:S07]  /*00f0*/  VIADD R23, R15, 0xfffffffe ;  /* 0xfffffffe0f177836 */ /* 0x000fce0000000000 */
[----:B------:R-:W3:Y:S01]  /*0100*/  @!P6 LDC R6, c[0x3][0x4] ;  /* 0x00c00100ff06eb82 */ /* 0x000ee20000000800 */
[----:B-1----:R-:W-:-:S07]  /*0110*/  @!P1 IMAD.WIDE.U32 R2, R7, 0x4, R2 ;  /* 0x0000000407029825 */ /* 0x002fce00078e0002 */
[----:B------:R-:W1:Y:S01]  /*0120*/  @!P1 LDC R7, c[0x3][RZ] ;  /* 0x00c00000ff079b82 */ /* 0x000e620000000800 */
[----:B0-----:R0:W4:Y:S01]  /*0130*/  @!P1 LDG.E R0, desc[UR4][R2.64] ;  /* 0x0000000402009981 */ /* 0x001122000c1e1900 */
[----:B--2---:R-:W-:-:S06]  /*0140*/  @!P6 IMAD.WIDE.U32 R4, R9, 0x4, R4 ;  /* 0x000000040904e825 */ /* 0x004fcc00078e0004 */
[----:B------:R-:W2:Y:S01]  /*0150*/  @!P6 LDG.E R5, desc[UR4][R4.64] ;  /* 0x000000040405e981 */ /* 0x000ea2000c1e1900 */
[----:B------:R-:W-:Y:S01]  /*0160*/  ISETP.GE.AND P0, PT, R23, UR6, PT ;  /* 0x0000000617007c0c */ /* 0x000fe2000bf06270 */
[C---:B------:R-:W-:Y:S01]  /*0170*/  VIADD R21, R15.reuse, 0x2 ;  /* 0x000000020f157836 */ /* 0x040fe20000000000 */
[C---:B------:R-:W-:Y:S01]  /*0180*/  ISETP.GT.AND P4, PT, R15.reuse, UR6, PT ;  /* 0x000000060f007c0c */ /* 0x040fe2000bf84270 */
[----:B------:R-:W-:Y:S01]  /*0190*/  IMAD.MOV.U32 R14, RZ, RZ, RZ ;  /* 0x000000ffff0e7224 */ /* 0x000fe200078e00ff */
[C---:B------:R-:W-:Y:S01]  /*01a0*/  ISETP.LT.OR P0, PT, R15.reuse, 0x2, P0 ;  /* 0x000000020f00780c */ /* 0x040fe20000701670 */
[C---:B------:R-:W-:Y:S01]  /*01b0*/  VIADD R19, R15.reuse, 0x3 ;  /* 0x000000030f137836 */ /* 0x040fe20000000000 */
[C---:B------:R-:W-:Y:S02]  /*01c0*/  ISETP.GE.AND P3, PT, R15.reuse, UR6, PT ;  /* 0x000000060f007c0c */ /* 0x040fe4000bf66270 */
[C---:B------:R-:W-:Y:S02]  /*01d0*/  ISETP.LT.OR P4, PT, R15.reuse, 0x1, P4 ;  /* 0x000000010f00780c */ /* 0x040fe40002781670 */
[----:B------:R-:W-:-:S02]  /*01e0*/  IADD3 R25, PT, PT, R15, 0x1, RZ ;  /* 0x000000010f197810 */ /* 0x000fc40007ffe0ff */
[----:B-1----:R-:W-:Y:S02]  /*01f0*/  @!P1 I2FP.F32.S32 R7, R7 ;  /* 0x0000000700079245 */ /* 0x002fe40000201400 */
[----:B------:R-:W-:Y:S02]  /*0200*/  ISETP.LT.OR P3, PT, R15, RZ, P3 ;  /* 0x000000ff0f00720c */ /* 0x000fe40001f61670 */
[----:B------:R-:W-:Y:S01]  /*0210*/  ISETP.GE.AND P2, PT, R25, UR6, PT ;  /* 0x0000000619007c0c */ /* 0x000fe2000bf46270 */
[----:B------:R-:W1:Y:S01]  /*0220*/  @!P0 LDC.64 R8, c[0x0][0x380] ;  /* 0x0000e000ff088b82 */ /* 0x000e620000000a00 */
[C---:B------:R-:W-:Y:S02]  /*0230*/  IADD3 R17, PT, PT, R15.reuse, 0x4, RZ ;  /* 0x000000040f117810 */ /* 0x040fe40007ffe0ff */
[C---:B------:R-:W-:Y:S01]  /*0240*/  ISETP.LT.OR P2, PT, R15.reuse, -0x1, P2 ;  /* 0xffffffff0f00780c */ /* 0x040fe20001741670 */
[----:B------:R-:W-:Y:S01]  /*0250*/  @!P4 VIADD R27, R15, 0xffffffff ;  /* 0xffffffff0f1bc836 */ /* 0x000fe20000000000 */
[----:B------:R-:W-:-:S03]  /*0260*/  ISETP.GE.AND P5, PT, R19, UR6, PT ;  /* 0x0000000613007c0c */ /* 0x000fc6000bfa6270 */
[----:B------:R-:W5:Y:S01]  /*0270*/  @!P4 LDC.64 R12, c[0x0][0x380] ;  /* 0x0000e000ff0ccb82 */ /* 0x000f620000000a00 */
[----:B------:R-:W-:-:S07]  /*0280*/  ISETP.LT.OR P5, PT, R15, -0x3, P5 ;  /* 0xfffffffd0f00780c */ /* 0x000fce0002fa1670 */
[----:B------:R-:W3:Y:S08]  /*0290*/  @!P3 LDC.64 R10, c[0x0][0x380] ;  /* 0x0000e000ff0abb82 */ /* 0x000ef00000000a00 */
[----:B0-----:R-:W0:Y:S01]  /*02a0*/  @!P2 LDC.64 R2, c[0x0][0x380] ;  /* 0x0000e000ff02ab82 */ /* 0x001e220000000a00 */
[----:B-1----:R-:W-:-:S06]  /*02b0*/  @!P0 IMAD.WIDE.U32 R22, R23, 0x4, R8 ;  /* 0x0000000417168825 */ /* 0x002fcc00078e0008 */
[----:B------:R-:W2:Y:S01]  /*02c0*/  @!P0 LDG.E R23, desc[UR4][R22.64] ;  /* 0x0000000416178981 */ /* 0x000ea2000c1e1900 */
[----:B-----5:R-:W-:Y:S01]  /*02d0*/  @!P4 IMAD.WIDE.U32 R12, R27, 0x4, R12 ;  /* 0x000000041b0cc825 */ /* 0x020fe200078e000c */
[----:B------:R-:W1:Y:S05]  /*02e0*/  @!P5 LDC R16, c[0x3][0x1c] ;  /* 0x00c00700ff10db82 */ /* 0x000e6a0000000800 */
[----:B------:R-:W5:Y:S01]  /*02f0*/  @!P4 LDG.E R13, desc[UR4][R12.64] ;  /* 0x000000040c0dc981 */ /* 0x000f62000c1e1900 */
[----:B---3--:R-:W-:-:S06]  /*0300*/  @!P3 IMAD.WIDE.U32 R10, R15, 0x4, R10 ;  /* 0x000000040f0ab825 */ /* 0x008fcc00078e000a */
[----:B------:R3:W5:Y:S01]  /*0310*/  @!P3 LDG.E R11, desc[UR4][R10.64] ;  /* 0x000000040a0bb981 */ /* 0x000762000c1e1900 */
[----:B0-----:R-:W-:Y:S01]  /*0320*/  @!P2 IMAD.WIDE.U32 R2, R25, 0x4, R2 ;  /* 0x000000041902a825 */ /* 0x001fe200078e0002 */
[----:B---3--:R-:W0:Y:S03]  /*0330*/  @!P2 LDC R10, c[0x3][0x14] ;  /* 0x00c00500ff0aab82 */ /* 0x008e260000000800 */
[----:B----4-:R-:W-:Y:S01]  /*0340*/  @!P1 FFMA R14, R0, R7, RZ ;  /* 0x00000007000e9223 */ /* 0x010fe200000000ff */
[----:B------:R-:W-:Y:S02]  /*0350*/  ISETP.GE.AND P1, PT, R21, UR6, PT ;  /* 0x0000000615007c0c */ /* 0x000fe4000bf26270 */
[----:B------:R-:W-:Y:S02]  /*0360*/  @!P6 I2FP.F32.S32 R0, R6 ;  /* 0x000000060000e245 */ /* 0x000fe40000201400 */
[----:B------:R-:W-:Y:S01]  /*0370*/  ISETP.LT.OR P1, PT, R15, -0x2, P1 ;  /* 0xfffffffe0f00780c */ /* 0x000fe20000f21670 */
[----:B------:R-:W3:Y:S02]  /*0380*/  @!P5 LDC.64 R6, c[0x0][0x380] ;  /* 0x0000e000ff06db82 */ /* 0x000ee40000000a00 */
[----:B--2---:R-:W-:Y:S01]  /*0390*/  @!P6 FFMA R14, R5, R0, R14 ;  /* 0x00000000050ee223 */ /* 0x004fe2000000000e */
[----:B------:R-:W-:-:S04]  /*03a0*/  ISETP.GE.AND P6, PT, R17, UR6, PT ;  /* 0x0000000611007c0c */ /* 0x000fc8000bfc6270 */
[----:B------:R-:W-:Y:S01]  /*03b0*/  ISETP.LT.OR P6, PT, R15, -0x4, P6 ;  /* 0xfffffffc0f00780c */ /* 0x000fe200037c1670 */
[----:B------:R-:W2:Y:S08]  /*03c0*/  @!P0 LDC R0, c[0x3][0x8] ;  /* 0x00c00200ff008b82 */ /* 0x000eb00000000800 */
[----:B------:R-:W4:Y:S08]  /*03d0*/  @!P1 LDC.64 R4, c[0x0][0x380] ;  /* 0x0000e000ff049b82 */ /* 0x000f300000000a00 */
[----:B------:R-:W1:Y:S01]  /*03e0*/  @!P6 LDC.64 R8, c[0x0][0x380] ;  /* 0x0000e000ff08eb82 */ /* 0x000e620000000a00 */
[----:B---3--:R-:W-:-:S06]  /*03f0*/  @!P5 IMAD.WIDE.U32 R18, R19, 0x4, R6 ;  /* 0x000000041312d825 */ /* 0x008fcc00078e0006 */
[----:B------:R-:W3:Y:S01]  /*0400*/  @!P5 LDG.E R19, desc[UR4][R18.64] ;  /* 0x000000041213d981 */ /* 0x000ee2000c1e1900 */
[----:B------:R-:W0:Y:S01]  /*0410*/  @!P3 LDC R6, c[0x3][0x10] ;  /* 0x00c00400ff06bb82 */ /* 0x000e220000000800 */
[----:B----4-:R-:W-:-:S07]  /*0420*/  @!P1 IMAD.WIDE.U32 R20, R21, 0x4, R4 ;  /* 0x0000000415149825 */ /* 0x010fce00078e0004 */
[----:B------:R-:W4:Y:S01]  /*0430*/  @!P1 LDC R12, c[0x3][0x18] ;  /* 0x00c00600ff0c9b82 */ /* 0x000f220000000800 */
[----:B------:R0:W3:Y:S04]  /*0440*/  @!P2 LDG.E R5, desc[UR4][R2.64] ;  /* 0x000000040205a981 */ /* 0x0000e8000c1e1900 */
[----:B------:R-:W3:Y:S01]  /*0450*/  @!P1 LDG.E R7, desc[UR4][R20.64] ;  /* 0x0000000414079981 */ /* 0x000ee2000c1e1900 */
[----:B-1----:R-:W-:Y:S02]  /*0460*/  @!P6 IMAD.WIDE.U32 R8, R17, 0x4, R8 ;  /* 0x000000041108e825 */ /* 0x002fe400078e0008 */
[----:B------:R-:W1:Y:S04]  /*0470*/  @!P4 LDC R4, c[0x3][0xc] ;  /* 0x00c00300ff04cb82 */ /* 0x000e680000000800 */
[----:B------:R-:W3:Y:S01]  /*0480*/  @!P6 LDG.E R9, desc[UR4][R8.64] ;  /* 0x000000040809e981 */ /* 0x000ee2000c1e1900 */
[----:B--2---:R-:W-:-:S03]  /*0490*/  @!P0 I2FP.F32.S32 R0, R0 ;  /* 0x0000000000008245 */ /* 0x004fc60000201400 */
[----:B------:R-:W2:Y:S02]  /*04a0*/  @!P6 LDC R17, c[0x3][0x20] ;  /* 0x00c00800ff11eb82 */ /* 0x000ea40000000800 */
[----:B------:R-:W-:Y:S01]  /*04b0*/  @!P0 FFMA R14, R23, R0, R14 ;  /* 0x00000000170e8223 */ /* 0x000fe2000000000e */
[----:B0-----:R-:W-:-:S05]  /*04c0*/  @!P3 I2FP.F32.S32 R0, R6 ;  /* 0x000000060000b245 */ /* 0x001fca0000201400 */
[----:B------:R-:W0:Y:S01]  /*04d0*/  LDC.64 R2, c[0x0][0x388] ;  /* 0x0000e200ff027b82 */ /* 0x000e220000000a00 */
[----:B-1----:R-:W-:-:S05]  /*04e0*/  @!P4 I2FP.F32.S32 R4, R4 ;  /* 0x000000040004c245 */ /* 0x002fca0000201400 */
[----:B-----5:R-:W-:Y:S01]  /*04f0*/  @!P4 FFMA R14, R13, R4, R14 ;  /* 0x000000040d0ec223 */ /* 0x020fe2000000000e */
[----:B------:R-:W-:-:S03]  /*0500*/  @!P2 I2FP.F32.S32 R4, R10 ;  /* 0x0000000a0004a245 */ /* 0x000fc60000201400 */
[----:B------:R-:W-:Y:S01]  /*0510*/  @!P3 FFMA R14, R11, R0, R14 ;  /* 0x000000000b0eb223 */ /* 0x000fe2000000000e */
[----:B----4-:R-:W-:Y:S01]  /*0520*/  @!P1 I2FP.F32.S32 R0, R12 ;  /* 0x0000000c00009245 */ /* 0x010fe20000201400 */
[----:B0-----:R-:W-:-:S04]  /*0530*/  IMAD.WIDE R2, R15, 0x4, R2 ;  /* 0x000000040f027825 */ /* 0x001fc800078e0202 */
[----:B---3--:R-:W-:Y:S01]  /*0540*/  @!P2 FFMA R14, R5, R4, R14 ;  /* 0x00000004050ea223 */ /* 0x008fe2000000000e */
[----:B------:R-:W-:-:S03]  /*0550*/  @!P5 I2FP.F32.S32 R4, R16 ;  /* 0x000000100004d245 */ /* 0x000fc60000201400 */
[----:B------:R-:W-:Y:S01]  /*0560*/  @!P1 FFMA R14, R7, R0, R14 ;  /* 0x00000000070e9223 */ /* 0x000fe2000000000e */
[----:B--2---:R-:W-:-:S03]  /*0570*/  @!P6 I2FP.F32.S32 R0, R17 ;  /* 0x000000110000e245 */ /* 0x004fc60000201400 */
[----:B------:R-:W-:-:S04]  /*0580*/  @!P5 FFMA R14, R19, R4, R14 ;  /* 0x00000004130ed223 */ /* 0x000fc8000000000e */
[----:B------:R-:W-:-:S05]  /*0590*/  @!P6 FFMA R14, R9, R0, R14 ;  /* 0x00000000090ee223 */ /* 0x000fca000000000e */
[----:B------:R-:W-:Y:S01]  /*05a0*/  STG.E desc[UR4][R2.64], R14 ;  /* 0x0000000e02007986 */ /* 0x000fe2000c101904 */
[----:B------:R-:W-:Y:S05]  /*05b0*/  EXIT ;  /* 0x000000000000794d */ /* 0x000fea0003800000 */
.L_x_7:
        /* <DEDUP_REMOVED lines=12> */
.L_x_16:


//--------------------- .text._Z11basic1DconvPfS_S_ii --------------------------
	.section	.text._Z11basic1DconvPfS_S_ii,"ax",@progbits
	.align	128
        .global         _Z11basic1DconvPfS_S_ii
        .type           _Z11basic1DconvPfS_S_ii,@function
        .size           _Z11basic1DconvPfS_S_ii,(.L_x_17 - _Z11basic1DconvPfS_S_ii)
        .other          _Z11basic1DconvPfS_S_ii,@"STO_CUDA_ENTRY STV_DEFAULT"
_Z11basic1DconvPfS_S_ii:
.text._Z11basic1DconvPfS_S_ii:
[----:B------:R-:W-:Y:S01]  /*0000*/  LDC R1, c[0x0][0x37c] ;  /* 0x0000df00ff017b82 */ /* 0x000fe20000000800 */
[----:B------:R-:W0:Y:S01]  /*0010*/  S2R R3, SR_TID.X ;  /* 0x0000000000037919 */ /* 0x000e220000002100 */
[----:B------:R-:W1:Y:S06]  /*0020*/  LDCU UR5, c[0x0][0x398] ;  /* 0x00007300ff0577ac */ /* 0x000e6c0008000800 */
[----:B------:R-:W0:Y:S01]  /*0030*/  S2UR UR4, SR_CTAID.X ;  /* 0x00000000000479c3 */ /* 0x000e220000002500 */
[----:B------:R-:W-:Y:S01]  /*0040*/  HFMA2 R0, -RZ, RZ, 0, 0 ;  /* 0x00000000ff007431 */ /* 0x000fe200000001ff */
[----:B------:R-:W2:Y:S06]  /*0050*/  LDCU.64 UR8, c[0x0][0x358] ;  /* 0x00006b00ff0877ac */ /* 0x000eac0008000a00 */
[----:B------:R-:W0:Y:S01]  /*0060*/  LDC R2, c[0x0][0x360] ;  /* 0x0000d800ff027b82 */ /* 0x000e220000000800 */
[----:B-1----:R-:W-:Y:S01]  /*0070*/  UISETP.GE.AND UP0, UPT, UR5, 0x1, UPT ;  /* 0x000000010500788c */ /* 0x002fe2000bf06270 */
[----:B0-----:R-:W-:-:S08]  /*0080*/  IMAD R2, R2, UR4, R3 ;  /* 0x0000000402027c24 */ /* 0x001fd0000f8e0203 */
[----:B--2---:R-:W-:Y:S05]  /*0090*/  BRA.U !UP0, `(.L_x_8) ;  /* 0x0000000908947547 */ /* 0x004fea000b800000 */
[----:B------:R-:W-:Y:S01]  /*00a0*/  UISETP.GE.U32.AND UP0, UPT, UR5, 0x8, UPT ;  /* 0x000000080500788c */ /* 0x000fe2000bf06070 */
[----:B------:R-:W-:Y:S01]  /*00b0*/  IMAD.MOV.U32 R0, RZ, RZ, RZ ;  /* 0x000000ffff007224 */ /* 0x000fe200078e00ff */
[----:B------:R-:W-:Y:S01]  /*00c0*/  ULEA.HI UR4, UR5, UR5, URZ, 0x1 ;  /* 0x0000000505047291 */ /* 0x000fe2000f8f08ff */
[----:B------:R-:W-:Y:S01]  /*00d0*/  MOV R3, RZ ;  /* 0x000000ff00037202 */ /* 0x000fe20000000f00 */
[----:B------:R-:W-:Y:S02]  /*00e0*/  ULOP3.LUT UR6, UR5, 0x7, URZ, 0xc0, !UPT ;  /* 0x0000000705067892 */ /* 0x000fe4000f8ec0ff */
[----:B------:R-:W-:Y:S02]  /*00f0*/  USHF.R.S32.HI UR4, URZ, 0x1, UR4 ;  /* 0x00000001ff047899 */ /* 0x000fe40008011404 */
[----:B------:R-:W-:-:S04]  /*0100*/  UISETP.NE.AND UP1, UPT, UR6, URZ, UPT ;  /* 0x000000ff0600728c */ /* 0x000fc8000bf25270 */
[----:B------:R-:W-:Y:S01]  /*0110*/  VIADD R4, R2, -UR4 ;  /* 0x8000000402047c36 */ /* 0x000fe20008000000 */
[----:B------:R-:W-:Y:S06]  /*0120*/  BRA.U !UP0, `(.L_x_9) ;  /* 0x0000000508287547 */ /* 0x000fec000b800000 */
[----:B------:R-:W-:Y:S01]  /*0130*/  ULOP3.LUT UR4, UR5, 0x7ffffff8, URZ, 0xc0, !UPT ;  /* 0x7ffffff805047892 */ /* 0x000fe2000f8ec0ff */
[----:B------:R-:W-:Y:S01]  /*0140*/  MOV R0, RZ ;  /* 0x000000ff00007202 */ /* 0x000fe20000000f00 */
[----:B------:R-:W-:Y:S01]  /*0150*/  IMAD.MOV.U32 R7, RZ, RZ, RZ ;  /* 0x000000ffff077224 */ /* 0x000fe200078e00ff */
[----:B------:R-:W0:Y:S03]  /*0160*/  LDCU UR7, c[0x0][0x39c] ;  /* 0x00007380ff0777ac */ /* 0x000e260008000800 */
[----:B------:R-:W-:-:S07]  /*0170*/  MOV R3, UR4 ;  /* 0x0000000400037c02 */ /* 0x000fce0008000f00 */
.L_x_10:
[----:B------:R-:W-:Y:S01]  /*0180*/  IMAD.IADD R29, R4, 0x1, R7 ;  /* 0x00000001041d7824 */ /* 0x000fe200078e0207 */
[----:B------:R-:W1:Y:S04]  /*0190*/  LDC.64 R14, c[0x0][0x390] ;  /* 0x0000e400ff0e7b82 */ /* 0x000e680000000a00 */
[----:B0-----:R-:W-:-:S04]  /*01a0*/  ISETP.GE.AND P4, PT, R29, UR7, PT ;  /* 0x000000071d007c0c */ /* 0x001fc8000bf86270 */
[----:B------:R-:W-:-:S13]  /*01b0*/  ISETP.LT.OR P4, PT, R29, RZ, P4 ;  /* 0x000000ff1d00720c */ /* 0x000fda0002781670 */
[----:B------:R-:W0:Y:S01]  /*01c0*/  @!P4 LDC.64 R8, c[0x0][0x380] ;  /* 0x0000e000ff08cb82 */ /* 0x000e220000000a00 */
[----:B-1----:R-:W-:-:S05]  /*01d0*/  IMAD.WIDE.U32 R14, R7, 0x4, R14 ;  /* 0x00000004070e7825 */ /* 0x002fca00078e000e */
[----:B------:R-:W2:Y:S01]  /*01e0*/  @!P4 LDG.E R10, desc[UR8][R14.64] ;  /* 0x000000080e0ac981 */ /* 0x000ea2000c1e1900 */
[----:B0-----:R-:W-:-:S06]  /*01f0*/  @!P4 IMAD.WIDE.U32 R8, R29, 0x4, R8 ;  /* 0x000000041d08c825 */ /* 0x001fcc00078e0008 */
[----:B------:R-:W2:Y:S01]  /*0200*/  @!P4 LDG.E R9, desc[UR8][R8.64] ;  /* 0x000000080809c981 */ /* 0x000ea2000c1e1900 */
[----:B------:R-:W-:-:S04]  /*0210*/  IADD3 R19, PT, PT, R29, 0x1, RZ ;  /* 0x000000011d137810 */ /* 0x000fc80007ffe0ff */
[----:B------:R-:W-:Y:S01]  /*0220*/  ISETP.GE.AND P0, PT, R19, UR7, PT ;  /* 0x0000000713007c0c */ /* 0x000fe2000bf06270 */
[----:B------:R-:W-:-:S03]  /*0230*/  VIADD R24, R29, 0x2 ;  /* 0x000000021d187836 */ /* 0x000fc60000000000 */
[----:B------:R-:W-:Y:S02]  /*0240*/  ISETP.LT.OR P0, PT, R19, RZ, P0 ;  /* 0x000000ff1300720c */ /* 0x000fe40000701670 */
[C---:B------:R-:W-:Y:S02]  /*0250*/  IADD3 R25, PT, PT, R29.reuse, 0x3, RZ ;  /* 0x000000031d197810 */ /* 0x040fe40007ffe0ff */
[C---:B------:R-:W-:Y:S01]  /*0260*/  ISETP.GE.AND P3, PT, R24.reuse, UR7, PT ;  /* 0x0000000718007c0c */ /* 0x040fe2000bf66270 */
[----:B------:R-:W-:Y:S01]  /*0270*/  VIADD R5, R29, 0x4 ;  /* 0x000000041d057836 */ /* 0x000fe20000000000 */
[C---:B------:R-:W-:Y:S02]  /*0280*/  ISETP.GE.AND P2, PT, R25.reuse, UR7, PT ;  /* 0x0000000719007c0c */ /* 0x040fe4000bf46270 */
[----:B------:R-:W-:Y:S02]  /*0290*/  ISETP.LT.OR P3, PT, R24, RZ, P3 ;  /* 0x000000ff1800720c */ /* 0x000fe40001f61670 */
[----:B------:R-:W-:-:S02]  /*02a0*/  ISETP.LT.OR P2, PT, R25, RZ, P2 ;  /* 0x000000ff1900720c */ /* 0x000fc40001741670 */
[----:B------:R-:W-:Y:S01]  /*02b0*/  IADD3 R6, PT, PT, R29, 0x5, RZ ;  /* 0x000000051d067810 */ /* 0x000fe20007ffe0ff */
[----:B------:R-:W0:Y:S01]  /*02c0*/  @!P0 LDC.64 R22, c[0x0][0x380] ;  /* 0x0000e000ff168b82 */ /* 0x000e220000000a00 */
[----:B------:R-:W-:Y:S01]  /*02d0*/  ISETP.GE.AND P1, PT, R5, UR7, PT ;  /* 0x0000000705007c0c */ /* 0x000fe2000bf26270 */
[----:B------:R-:W-:Y:S01]  /*02e0*/  VIADD R27, R29, 0x6 ;  /* 0x000000061d1b7836 */ /* 0x000fe20000000000 */
[C---:B------:R-:W-:Y:S02]  /*02f0*/  ISETP.GE.AND P5, PT, R6.reuse, UR7, PT ;  /* 0x0000000706007c0c */ /* 0x040fe4000bfa6270 */
[----:B------:R-:W-:Y:S02]  /*0300*/  ISETP.LT.OR P1, PT, R5, RZ, P1 ;  /* 0x000000ff0500720c */ /* 0x000fe40000f21670 */
[----:B------:R-:W-:Y:S01]  /*0310*/  IADD3 R29, PT, PT, R29, 0x7, RZ ;  /* 0x000000071d1d7810 */ /* 0x000fe20007ffe0ff */
[----:B------:R-:W1:Y:S01]  /*0320*/  @!P3 LDC.64 R12, c[0x0][0x380] ;  /* 0x0000e000ff0cbb82 */ /* 0x000e620000000a00 */
[----:B------:R-:W-:-:S02]  /*0330*/  ISETP.LT.OR P5, PT, R6, RZ, P5 ;  /* 0x000000ff0600720c */ /* 0x000fc40002fa1670 */
[----:B------:R-:W-:-:S04]  /*0340*/  ISETP.GE.AND P6, PT, R29, UR7, PT ;  /* 0x000000071d007c0c */ /* 0x000fc8000bfc6270 */
[----:B------:R-:W-:-:S07]  /*0350*/  ISETP.LT.OR P6, PT, R29, RZ, P6 ;  /* 0x000000ff1d00720c */ /* 0x000fce00037c1670 */
[----:B------:R-:W3:Y:S01]  /*0360*/  @!P5 LDC.64 R16, c[0x0][0x380] ;  /* 0x0000e000ff10db82 */ /* 0x000ee20000000a00 */
[----:B0-----:R-:W-:-:S07]  /*0370*/  @!P0 IMAD.WIDE.U32 R22, R19, 0x4, R22 ;  /* 0x0000000413168825 */ /* 0x001fce00078e0016 */
[----:B------:R-:W0:Y:S01]  /*0380*/  @!P6 LDC.64 R20, c[0x0][0x380] ;  /* 0x0000e000ff14eb82 */ /* 0x000e220000000a00 */
[----:B------:R-:W4:Y:S01]  /*0390*/  @!P0 LDG.E R23, desc[UR8][R22.64] ;  /* 0x0000000816178981 */ /* 0x000f22000c1e1900 */
[----:B-1----:R-:W-:-:S03]  /*03a0*/  @!P3 IMAD.WIDE.U32 R12, R24, 0x4, R12 ;  /* 0x00000004180cb825 */ /* 0x002fc600078e000c */
[----:B------:R-:W4:Y:S04]  /*03b0*/  @!P0 LDG.E R24, desc[UR8][R14.64+0x4] ;  /* 0x000004080e188981 */ /* 0x000f28000c1e1900 */
[----:B------:R-:W5:Y:S04]  /*03c0*/  @!P3 LDG.E R13, desc[UR8][R12.64] ;  /* 0x000000080c0db981 */ /* 0x000f68000c1e1900 */
[----:B------:R-:W5:Y:S01]  /*03d0*/  @!P5 LDG.E R22, desc[UR8][R14.64+0x14] ;  /* 0x000014080e16d981 */ /* 0x000f62000c1e1900 */
[----:B---3--:R-:W-:-:S03]  /*03e0*/  @!P5 IMAD.WIDE.U32 R16, R6, 0x4, R16 ;  /* 0x000000040610d825 */ /* 0x008fc600078e0010 */
[----:B------:R-:W3:Y:S04]  /*03f0*/  @!P1 LDG.E R6, desc[UR8][R14.64+0x10] ;  /* 0x000010080e069981 */ /* 0x000ee8000c1e1900 */
[----:B------:R-:W3:Y:S01]  /*0400*/  @!P5 LDG.E R17, desc[UR8][R16.64] ;  /* 0x000000081011d981 */ /* 0x000ee2000c1e1900 */
[----:B0-----:R-:W-:-:S06]  /*0410*/  @!P6 IMAD.WIDE.U32 R20, R29, 0x4, R20 ;  /* 0x000000041d14e825 */ /* 0x001fcc00078e0014 */
[----:B------:R-:W3:Y:S01]  /*0420*/  @!P6 LDG.E R21, desc[UR8][R20.64] ;  /* 0x000000081415e981 */ /* 0x000ee2000c1e1900 */
[----:B--2---:R-:W-:Y:S01]  /*0430*/  @!P4 FFMA R0, R9, R10, R0 ;  /* 0x0000000a0900c223 */ /* 0x004fe20000000000 */
[C---:B------:R-:W-:Y:S01]  /*0440*/  ISETP.GE.AND P4, PT, R27.reuse, UR7, PT ;  /* 0x000000071b007c0c */ /* 0x040fe2000bf86270 */
[----:B------:R-:W0:Y:S03]  /*0450*/  @!P2 LDC.64 R10, c[0x0][0x380] ;  /* 0x0000e000ff0aab82 */ /* 0x000e260000000a00 */
[----:B------:R-:W-:-:S05]  /*0460*/  ISETP.LT.OR P4, PT, R27, RZ, P4 ;  /* 0x000000ff1b00720c */ /* 0x000fca0002781670 */
[----:B------:R-:W1:Y:S08]  /*0470*/  @!P1 LDC.64 R8, c[0x0][0x380] ;  /* 0x0000e000ff089b82 */ /* 0x000e700000000a00 */
[----:B------:R-:W2:Y:S01]  /*0480*/  @!P4 LDC.64 R18, c[0x0][0x380] ;  /* 0x0000e000ff12cb82 */ /* 0x000ea20000000a00 */
[----:B------:R-:W3:Y:S01]  /*0490*/  @!P4 LDG.E R12, desc[UR8][R14.64+0x18] ;  /* 0x000018080e0cc981 */ /* 0x000ee2000c1e1900 */
[----:B0-----:R-:W-:-:S03]  /*04a0*/  @!P2 IMAD.WIDE.U32 R10, R25, 0x4, R10 ;  /* 0x00000004190aa825 */ /* 0x001fc600078e000a */
[----:B------:R-:W5:Y:S04]  /*04b0*/  @!P3 LDG.E R25, desc[UR8][R14.64+0x8] ;  /* 0x000008080e19b981 */ /* 0x000f68000c1e1900 */
[----:B------:R-:W3:Y:S01]  /*04c0*/  @!P2 LDG.E R11, desc[UR8][R10.64] ;  /* 0x000000080a0ba981 */ /* 0x000ee2000c1e1900 */
[----:B-1----:R-:W-:-:S03]  /*04d0*/  @!P1 IMAD.WIDE.U32 R8, R5, 0x4, R8 ;  /* 0x0000000405089825 */ /* 0x002fc600078e0008 */
[----:B------:R-:W3:Y:S04]  /*04e0*/  @!P2 LDG.E R5, desc[UR8][R14.64+0xc] ;  /* 0x00000c080e05a981 */ /* 0x000ee8000c1e1900 */
[----:B------:R-:W3:Y:S01]  /*04f0*/  @!P1 LDG.E R9, desc[UR8][R8.64] ;  /* 0x0000000808099981 */ /* 0x000ee2000c1e1900 */
[----:B--2---:R-:W-:-:S03]  /*0500*/  @!P4 IMAD.WIDE.U32 R18, R27, 0x4, R18 ;  /* 0x000000041b12c825 */ /* 0x004fc600078e0012 */
[----:B------:R-:W2:Y:S04]  /*0510*/  @!P6 LDG.E R10, desc[UR8][R14.64+0x1c] ;  /* 0x00001c080e0ae981 */ /* 0x000ea8000c1e1900 */
[----:B------:R-:W2:Y:S01]  /*0520*/  @!P4 LDG.E R19, desc[UR8][R18.64] ;  /* 0x000000081213c981 */ /* 0x000ea2000c1e1900 */
[----:B------:R-:W-:Y:S01]  /*0530*/  IADD3 R7, PT, PT, R7, 0x8, RZ ;  /* 0x0000000807077810 */ /* 0x000fe20007ffe0ff */
[----:B----4-:R-:W-:-:S03]  /*0540*/  @!P0 FFMA R0, R23, R24, R0 ;  /* 0x0000001817008223 */ /* 0x010fc60000000000 */
[----:B------:R-:W-:Y:S01]  /*0550*/  ISETP.NE.AND P0, PT, R7, R3, PT ;  /* 0x000000030700720c */ /* 0x000fe20003f05270 */
[----:B-----5:R-:W-:-:S04]  /*0560*/  @!P3 FFMA R0, R13, R25, R0 ;  /* 0x000000190d00b223 */ /* 0x020fc80000000000 */
[----:B---3--:R-:W-:-:S04]  /*0570*/  @!P2 FFMA R0, R11, R5, R0 ;  /* 0x000000050b00a223 */ /* 0x008fc80000000000 */
[----:B------:R-:W-:-:S04]  /*0580*/  @!P1 FFMA R0, R9, R6, R0 ;  /* 0x0000000609009223 */ /* 0x000fc80000000000 */
[----:B------:R-:W-:-:S04]  /*0590*/  @!P5 FFMA R0, R17, R22, R0 ;  /* 0x000000161100d223 */ /* 0x000fc80000000000 */
[----:B--2---:R-:W-:-:S04]  /*05a0*/  @!P4 FFMA R0, R19, R12, R0 ;  /* 0x0000000c1300c223 */ /* 0x004fc80000000000 */
[----:B------:R-:W-:Y:S01]  /*05b0*/  @!P6 FFMA R0, R21, R10, R0 ;  /* 0x0000000a1500e223 */ /* 0x000fe20000000000 */
[----:B------:R-:W-:Y:S06]  /*05c0*/  @P0 BRA `(.L_x_10) ;  /* 0xfffffff800ec0947 */ /* 0x000fec000383ffff */
.L_x_9:
[----:B------:R-:W-:Y:S05]  /*05d0*/  BRA.U !UP1, `(.L_x_8) ;  /* 0x0000000509447547 */ /* 0x000fea000b800000 */
[----:B------:R-:W0:Y:S01]  /*05e0*/  LDCU UR4, c[0x0][0x398] ;  /* 0x00007300ff0477ac */ /* 0x000e220008000800 */
[----:B------:R-:W-:Y:S02]  /*05f0*/  UISETP.GE.U32.AND UP0, UPT, UR6, 0x4, UPT ;  /* 0x000000040600788c */ /* 0x000fe4000bf06070 */
[----:B0-----:R-:W-:-:S04]  /*0600*/  ULOP3.LUT UR5, UR4, 0x3, URZ, 0xc0, !UPT ;  /* 0x0000000304057892 */ /* 0x001fc8000f8ec0ff */
[----:B------:R-:W-:-:S03]  /*0610*/  UISETP.NE.AND UP1, UPT, UR5, URZ, UPT ;  /* 0x000000ff0500728c */ /* 0x000fc6000bf25270 */
[----:B------:R-:W-:Y:S08]  /*0620*/  BRA.U !UP0, `(.L_x_11) ;  /* 0x0000000108907547 */ /* 0x000ff0000b800000 */
[----:B------:R-:W0:Y:S01]  /*0630*/  LDCU UR6, c[0x0][0x39c] ;  /* 0x00007380ff0677ac */ /* 0x000e220008000800 */
[----:B------:R-:W-:Y:S01]  /*0640*/  IMAD.IADD R17, R4, 0x1, R3 ;  /* 0x0000000104117824 */ /* 0x000fe200078e0203 */
[----:B------:R-:W1:Y:S03]  /*0650*/  LDC.64 R8, c[0x0][0x390] ;  /* 0x0000e400ff087b82 */ /* 0x000e660000000a00 */
[C---:B------:R-:W-:Y:S01]  /*0660*/  VIADD R5, R17.reuse, 0x3 ;  /* 0x0000000311057836 */ /* 0x040fe20000000000 */
[C---:B------:R-:W-:Y:S02]  /*0670*/  IADD3 R19, PT, PT, R17.reuse, 0x1, RZ ;  /* 0x0000000111137810 */ /* 0x040fe40007ffe0ff */
[C---:B------:R-:W-:Y:S02]  /*0680*/  IADD3 R21, PT, PT, R17.reuse, 0x2, RZ ;  /* 0x0000000211157810 */ /* 0x040fe40007ffe0ff */
[----:B0-----:R-:W-:-:S02]  /*0690*/  ISETP.GE.AND P0, PT, R17, UR6, PT ;  /* 0x0000000611007c0c */ /* 0x001fc4000bf06270 */
[----:B------:R-:W-:Y:S02]  /*06a0*/  ISETP.GE.AND P1, PT, R19, UR6, PT ;  /* 0x0000000613007c0c */ /* 0x000fe4000bf26270 */
[----:B------:R-:W-:Y:S02]  /*06b0*/  ISETP.LT.OR P0, PT, R17, RZ, P0 ;  /* 0x000000ff1100720c */ /* 0x000fe40000701670 */
[----:B------:R-:W-:Y:S02]  /*06c0*/  ISETP.GE.AND P2, PT, R21, UR6, PT ;  /* 0x0000000615007c0c */ /* 0x000fe4000bf46270 */
[----:B------:R-:W-:Y:S01]  /*06d0*/  ISETP.LT.OR P1, PT, R19, RZ, P1 ;  /* 0x000000ff1300720c */ /* 0x000fe20000f21670 */
[----:B-1----:R-:W-:Y:S01]  /*06e0*/  IMAD.WIDE.U32 R8, R3, 0x4, R8 ;  /* 0x0000000403087825 */ /* 0x002fe200078e0008 */
[----:B------:R-:W-:Y:S02]  /*06f0*/  ISETP.LT.OR P2, PT, R21, RZ, P2 ;  /* 0x000000ff1500720c */ /* 0x000fe40001741670 */
[----:B------:R-:W-:-:S04]  /*0700*/  ISETP.GE.AND P3, PT, R5, UR6, PT ;  /* 0x0000000605007c0c */ /* 0x000fc8000bf66270 */
[----:B------:R-:W-:Y:S01]  /*0710*/  ISETP.LT.OR P3, PT, R5, RZ, P3 ;  /* 0x000000ff0500720c */ /* 0x000fe20001f61670 */
[----:B------:R-:W0:Y:S01]  /*0720*/  @!P0 LDC.64 R14, c[0x0][0x380] ;  /* 0x0000e000ff0e8b82 */ /* 0x000e220000000a00 */
[----:B------:R-:W2:Y:S07]  /*0730*/  @!P0 LDG.E R16, desc[UR8][R8.64] ;  /* 0x0000000808108981 */ /* 0x000eae000c1e1900 */
[----:B------:R-:W1:Y:S04]  /*0740*/  @!P1 LDC.64 R12, c[0x0][0x380] ;  /* 0x0000e000ff0c9b82 */ /* 0x000e680000000a00 */
[----:B------:R-:W3:Y:S04]  /*0750*/  @!P3 LDG.E R18, desc[UR8][R8.64+0xc] ;  /* 0x00000c080812b981 */ /* 0x000ee8000c1e1900 */
[----:B------:R-:W4:Y:S08]  /*0760*/  @!P2 LDC.64 R10, c[0x0][0x380] ;  /* 0x0000e000ff0aab82 */ /* 0x000f300000000a00 */
[----:B------:R-:W5:Y:S01]  /*0770*/  @!P3 LDC.64 R6, c[0x0][0x380] ;  /* 0x0000e000ff06bb82 */ /* 0x000f620000000a00 */
[----:B0-----:R-:W-:-:S02]  /*0780*/  @!P0 IMAD.WIDE.U32 R14, R17, 0x4, R14 ;  /* 0x00000004110e8825 */ /* 0x001fc400078e000e */
[----:B------:R-:W3:Y:S04]  /*0790*/  @!P1 LDG.E R17, desc[UR8][R8.64+0x4] ;  /* 0x0000040808119981 */ /* 0x000ee8000c1e1900 */
[----:B------:R-:W2:Y:S01]  /*07a0*/  @!P0 LDG.E R15, desc[UR8][R14.64] ;  /* 0x000000080e0f8981 */ /* 0x000ea2000c1e1900 */
[----:B-1----:R-:W-:-:S06]  /*07b0*/  @!P1 IMAD.WIDE.U32 R12, R19, 0x4, R12 ;  /* 0x00000004130c9825 */ /* 0x002fcc00078e000c */
[----:B------:R-:W3:Y:S01]  /*07c0*/  @!P1 LDG.E R13, desc[UR8][R12.64] ;  /* 0x000000080c0d9981 */ /* 0x000ee2000c1e1900 */
[----:B----4-:R-:W-:-:S06]  /*07d0*/  @!P2 IMAD.WIDE.U32 R10, R21, 0x4, R10 ;  /* 0x00000004150aa825 */ /* 0x010fcc00078e000a */
[----:B------:R-:W4:Y:S01]  /*07e0*/  @!P2 LDG.E R11, desc[UR8][R10.64] ;  /* 0x000000080a0ba981 */ /* 0x000f22000c1e1900 */
[----:B-----5:R-:W-:-:S03]  /*07f0*/  @!P3 IMAD.WIDE.U32 R6, R5, 0x4, R6 ;  /* 0x000000040506b825 */ /* 0x020fc600078e0006 */
[----:B------:R-:W4:Y:S04]  /*0800*/  @!P2 LDG.E R5, desc[UR8][R8.64+0x8] ;  /* 0x000008080805a981 */ /* 0x000f28000c1e1900 */
[----:B------:R-:W5:Y:S01]  /*0810*/  @!P3 LDG.E R7, desc[UR8][R6.64] ;  /* 0x000000080607b981 */ /* 0x000f62000c1e1900 */
[----:B------:R-:W-:Y:S01]  /*0820*/  IADD3 R3, PT, PT, R3, 0x4, RZ ;  /* 0x0000000403037810 */ /* 0x000fe20007ffe0ff */
[----:B--2---:R-:W-:-:S04]  /*0830*/  @!P0 FFMA R0, R15, R16, R0 ;  /* 0x000000100f008223 */ /* 0x004fc80000000000 */
[----:B---3--:R-:W-:-:S04]  /*0840*/  @!P1 FFMA R0, R13, R17, R0 ;  /* 0x000000110d009223 */ /* 0x008fc80000000000 */
[----:B----4-:R-:W-:-:S04]  /*0850*/  @!P2 FFMA R0, R11, R5, R0 ;  /* 0x000000050b00a223 */ /* 0x010fc80000000000 */
[----:B-----5:R-:W-:-:S07]  /*0860*/  @!P3 FFMA R0, R7, R18, R0 ;  /* 0x000000120700b223 */ /* 0x020fce0000000000 */
.L_x_11:
[----:B------:R-:W-:Y:S05]  /*0870*/  BRA.U !UP1, `(.L_x_8) ;  /* 0x00000001099c7547 */ /* 0x000fea000b800000 */
[----:B------:R-:W-:Y:S02]  /*0880*/  UISETP.NE.AND UP0, UPT, UR5, 0x1, UPT ;  /* 0x000000010500788c */ /* 0x000fe4000bf05270 */
[----:B------:R-:W-:-:S04]  /*0890*/  ULOP3.LUT UR4, UR4, 0x1, URZ, 0xc0, !UPT ;  /* 0x0000000104047892 */ /* 0x000fc8000f8ec0ff */
[----:B------:R-:W-:-:S03]  /*08a0*/  UISETP.NE.U32.AND UP1, UPT, UR4, 0x1, UPT ;  /* 0x000000010400788c */ /* 0x000fc6000bf25070 */
[----:B------:R-:W-:Y:S08]  /*08b0*/  BRA.U !UP0, `(.L_x_12) ;  /* 0x0000000108507547 */ /* 0x000ff0000b800000 */
[----:B------:R-:W0:Y:S01]  /*08c0*/  LDCU UR4, c[0x0][0x39c] ;  /* 0x00007380ff0477ac */ /* 0x000e220008000800 */
[----:B------:R-:W-:Y:S01]  /*08d0*/  IADD3 R5, PT, PT, R4, R3, RZ ;  /* 0x0000000304057210 */ /* 0x000fe20007ffe0ff */
[----:B------:R-:W1:Y:S04]  /*08e0*/  LDC.64 R6, c[0x0][0x390] ;  /* 0x0000e400ff067b82 */ /* 0x000e680000000a00 */
[C---:B------:R-:W-:Y:S01]  /*08f0*/  VIADD R15, R5.reuse, 0x1 ;  /* 0x00000001050f7836 */ /* 0x040fe20000000000 */
[----:B0-----:R-:W-:-:S04]  /*0900*/  ISETP.GE.AND P0, PT, R5, UR4, PT ;  /* 0x0000000405007c0c */ /* 0x001fc8000bf06270 */
[----:B------:R-:W-:Y:S02]  /*0910*/  ISETP.GE.AND P1, PT, R15, UR4, PT ;  /* 0x000000040f007c0c */ /* 0x000fe4000bf26270 */
[----:B------:R-:W-:Y:S02]  /*0920*/  ISETP.LT.OR P0, PT, R5, RZ, P0 ;  /* 0x000000ff0500720c */ /* 0x000fe40000701670 */
[----:B------:R-:W-:Y:S01]  /*0930*/  ISETP.LT.OR P1, PT, R15, RZ, P1 ;  /* 0x000000ff0f00720c */ /* 0x000fe20000f21670 */
[----:B-1----:R-:W-:-:S10]  /*0940*/  IMAD.WIDE.U32 R10, R3, 0x4, R6 ;  /* 0x00000004030a7825 */ /* 0x002fd400078e0006 */
[----:B------:R-:W0:Y:S08]  /*0950*/  @!P0 LDC.64 R8, c[0x0][0x380] ;  /* 0x0000e000ff088b82 */ /* 0x000e300000000a00 */
[----:B------:R-:W1:Y:S01]  /*0960*/  @!P1 LDC.64 R12, c[0x0][0x380] ;  /* 0x0000e000ff0c9b82 */ /* 0x000e620000000a00 */
[----:B0-----:R-:W-:Y:S02]  /*0970*/  @!P0 IMAD.WIDE.U32 R6, R5, 0x4, R8 ;  /* 0x0000000405068825 */ /* 0x001fe400078e0008 */
[----:B------:R-:W2:Y:S04]  /*0980*/  @!P0 LDG.E R5, desc[UR8][R10.64] ;  /* 0x000000080a058981 */ /* 0x000ea8000c1e1900 */
[----:B------:R-:W2:Y:S01]  /*0990*/  @!P0 LDG.E R7, desc[UR8][R6.64] ;  /* 0x0000000806078981 */ /* 0x000ea2000c1e1900 */
[----:B-1----:R-:W-:-:S03]  /*09a0*/  @!P1 IMAD.WIDE.U32 R8, R15, 0x4, R12 ;  /* 0x000000040f089825 */ /* 0x002fc600078e000c */
[----:B------:R-:W3:Y:S04]  /*09b0*/  @!P1 LDG.E R12, desc[UR8][R10.64+0x4] ;  /* 0x000004080a0c9981 */ /* 0x000ee8000c1e1900 */
[----:B------:R-:W3:Y:S01]  /*09c0*/  @!P1 LDG.E R9, desc[UR8][R8.64] ;  /* 0x0000000808099981 */ /* 0x000ee2000c1e1900 */
[----:B------:R-:W-:Y:S01]  /*09d0*/  IADD3 R3, PT, PT, R3, 0x2, RZ ;  /* 0x0000000203037810 */ /* 0x000fe20007ffe0ff */
[----:B--2---:R-:W-:-:S04]  /*09e0*/  @!P0 FFMA R0, R7, R5, R0 ;  /* 0x0000000507008223 */ /* 0x004fc80000000000 */
[----:B---3--:R-:W-:-:S07]  /*09f0*/  @!P1 FFMA R0, R9, R12, R0 ;  /* 0x0000000c09009223 */ /* 0x008fce0000000000 */
.L_x_12:
[----:B------:R-:W-:Y:S05]  /*0a00*/  BRA.U UP1, `(.L_x_8) ;  /* 0x0000000101387547 */ /* 0x000fea000b800000 */
[----:B------:R-:W0:Y:S01]  /*0a10*/  LDCU UR4, c[0x0][0x39c] ;  /* 0x00007380ff0477ac */ /* 0x000e220008000800 */
[----:B------:R-:W-:Y:S01]  /*0a20*/  IADD3 R9, PT, PT, R4, R3, RZ ;  /* 0x0000000304097210 */ /* 0x000fe20007ffe0ff */
[----:B------:R-:W-:Y:S03]  /*0a30*/  BSSY.RECONVERGENT B0, `(.L_x_8) ;  /* 0x000000b000007945 */ /* 0x000fe60003800200 */
[----:B0-----:R-:W-:-:S04]  /*0a40*/  ISETP.GE.AND P0, PT, R9, UR4, PT ;  /* 0x0000000409007c0c */ /* 0x001fc8000bf06270 */
[----:B------:R-:W-:-:S13]  /*0a50*/  ISETP.LT.OR P0, PT, R9, RZ, P0 ;  /* 0x000000ff0900720c */ /* 0x000fda0000701670 */
[----:B------:R-:W-:Y:S05]  /*0a60*/  @P0 BRA `(.L_x_13) ;  /* 0x00000000001c0947 */ /* 0x000fea0003800000 */
[----:B------:R-:W0:Y:S08]  /*0a70*/  LDC.64 R4, c[0x0][0x380] ;  /* 0x0000e000ff047b82 */ /* 0x000e300000000a00 */
[----:B------:R-:W1:Y:S01]  /*0a80*/  LDC.64 R6, c[0x0][0x390] ;  /* 0x0000e400ff067b82 */ /* 0x000e620000000a00 */
[----:B0-----:R-:W-:-:S06]  /*0a90*/  IMAD.WIDE.U32 R4, R9, 0x4, R4 ;  /* 0x0000000409047825 */ /* 0x001fcc00078e0004 */
[----:B------:R-:W2:Y:S01]  /*0aa0*/  LDG.E R5, desc[UR8][R4.64] ;  /* 0x0000000804057981 */ /* 0x000ea2000c1e1900 */
[----:B-1----:R-:W-:-:S06]  /*0ab0*/  IMAD.WIDE.U32 R6, R3, 0x4, R6 ;  /* 0x0000000403067825 */ /* 0x002fcc00078e0006 */
[----:B------:R-:W2:Y:S02]  /*0ac0*/  LDG.E R6, desc[UR8][R6.64] ;  /* 0x0000000806067981 */ /* 0x000ea4000c1e1900 */
[----:B--2---:R-:W-:-:S07]  /*0ad0*/  FFMA R0, R5, R6, R0 ;  /* 0x0000000605007223 */ /* 0x004fce0000000000 */
.L_x_13:
[----:B------:R-:W-:Y:S05]  /*0ae0*/  BSYNC.RECONVERGENT B0 ;  /* 0x0000000000007941 */ /* 0x000fea0003800200 */
.L_x_8:
[----:B------:R-:W0:Y:S02]  /*0af0*/  LDC.64 R4, c[0x0][0x388] ;  /* 0x0000e200ff047b82 */ /* 0x000e240000000a00 */
[----:B0-----:R-:W-:-:S05]  /*0b00*/  IMAD.WIDE R2, R2, 0x4, R4 ;  /* 0x0000000402027825 */ /* 0x001fca00078e0204 */
[----:B------:R-:W-:Y:S01]  /*0b10*/  STG.E desc[UR8][R2.64], R0 ;  /* 0x0000000002007986 */ /* 0x000fe2000c101908 */
[----:B------:R-:W-:Y:S05]  /*0b20*/  EXIT ;  /* 0x000000000000794d */ /* 0x000fea0003800000 */
.L_x_14:
        /* <DEDUP_REMOVED lines=13> */
.L_x_17:


//--------------------- .nv.shared._Z24tiledConvolution1DKernelPfS_i --------------------------
	.section	.nv.shared._Z24tiledConvolution1DKernelPfS_i,"aw",@nobits
	.sectionflags	@""
	.align	4
.nv.shared._Z24tiledConvolution1DKernelPfS_i:
	.zero		2080


//--------------------- .nv.shared.reserved.0     --------------------------
	.section	.nv.shared.reserved.0,"aw",@nobits
	.weak		__nv_reservedSMEM_offset_0_alias
	.size		__nv_reservedSMEM_offset_0_alias, 0, 64
	.other		__nv_reservedSMEM_offset_0_alias,@"STO_CUDA_RESERVED_SHARED STV_DEFAULT"
__nv_reservedSMEM_offset_0_alias:
	.zero		0
	.zero		64


//--------------------- .nv.constant0._Z24tiledConvolution1DKernelPfS_i --------------------------
	.section	.nv.constant0._Z24tiledConvolution1DKernelPfS_i,"a",@progbits
	.sectionflags	@""
	.align	4
.nv.constant0._Z24tiledConvolution1DKernelPfS_i:
	.zero		916


//--------------------- .nv.constant0._Z20constantMemory1DconvPfS_i --------------------------
	.section	.nv.constant0._Z20constantMemory1DconvPfS_i,"a",@progbits
	.sectionflags	@""
	.align	4
.nv.constant0._Z20constantMemory1DconvPfS_i:
	.zero		916


//--------------------- .nv.constant0._Z11basic1DconvPfS_S_ii --------------------------
	.section	.nv.constant0._Z11basic1DconvPfS_S_ii,"a",@progbits
	.sectionflags	@""
	.align	4
.nv.constant0._Z11basic1DconvPfS_S_ii:
	.zero		928


//--------------------- SYMBOLS --------------------------

	.type		.nv.reservedSmem.offset0,@object
	.size		.nv.reservedSmem.offset0,0x4
	.type		.nv.reservedSmem.cap,@object
	.size		.nv.reservedSmem.cap,0x4
